//
// Generated by NVIDIA NVVM Compiler
//
// Compiler Build ID: CL-36424714
// Cuda compilation tools, release 13.0, V13.0.88
// Based on NVVM 20.0.0
//

.version 9.0
.target sm_100
.address_size 64

	// .globl	_Z16phase1_optimizedPiii
// _ZZ16phase1_optimizedPiiiE10sharedDist has been demoted
// _ZZ16phase2_optimizedPiiiE11sharedPivot has been demoted
// _ZZ16phase2_optimizedPiiiE11sharedBlock has been demoted
// _ZZ16phase3_optimizedPiiiiE9sharedRow has been demoted
// _ZZ16phase3_optimizedPiiiiE9sharedCol has been demoted

.visible .entry _Z16phase1_optimizedPiii(
	.param .u64 .ptr .align 1 _Z16phase1_optimizedPiii_param_0,
	.param .u32 _Z16phase1_optimizedPiii_param_1,
	.param .u32 _Z16phase1_optimizedPiii_param_2
)
{
	.reg .pred 	%p<10>;
	.reg .b32 	%r<77>;
	.reg .b64 	%rd<7>;
	// demoted variable
	.shared .align 4 .b8 _ZZ16phase1_optimizedPiiiE10sharedDist[16384];
	ld.param.u64 	%rd3, [_Z16phase1_optimizedPiii_param_0];
	ld.param.u32 	%r31, [_Z16phase1_optimizedPiii_param_1];
	ld.param.u32 	%r32, [_Z16phase1_optimizedPiii_param_2];
	cvta.to.global.u64 	%rd4, %rd3;
	mov.u32 	%r33, %tid.x;
	mov.u32 	%r34, %tid.y;
	shl.b32 	%r35, %r33, 1;
	shl.b32 	%r36, %r34, 1;
	shl.b32 	%r37, %r31, 6;
	add.s32 	%r38, %r37, %r36;
	add.s32 	%r39, %r37, %r35;
	mad.lo.s32 	%r40, %r38, %r32, %r39;
	mov.u32 	%r41, _ZZ16phase1_optimizedPiiiE10sharedDist;
	shl.b32 	%r42, %r34, 9;
	add.s32 	%r43, %r41, %r42;
	mul.wide.s32 	%rd5, %r40, 4;
	add.s64 	%rd1, %rd4, %rd5;
	ld.global.u32 	%r44, [%rd1];
	shl.b32 	%r45, %r33, 3;
	add.s32 	%r1, %r43, %r45;
	st.shared.u32 	[%r1], %r44;
	ld.global.u32 	%r46, [%rd1+4];
	st.shared.u32 	[%r1+4], %r46;
	mul.wide.s32 	%rd6, %r32, 4;
	add.s64 	%rd2, %rd1, %rd6;
	ld.global.u32 	%r47, [%rd2];
	st.shared.u32 	[%r1+256], %r47;
	ld.global.u32 	%r48, [%rd2+4];
	st.shared.u32 	[%r1+260], %r48;
	bar.sync 	0;
	add.s32 	%r49, %r45, %r41;
	add.s32 	%r71, %r49, 260;
	add.s32 	%r70, %r43, 260;
	mov.b32 	%r72, 256;
$L__BB0_1:
	ld.shared.u32 	%r73, [%r70+-260];
	ld.shared.u32 	%r50, [%r71+-260];
	add.s32 	%r8, %r50, %r73;
	ld.shared.u32 	%r51, [%r1];
	setp.ge.s32 	%p1, %r8, %r51;
	@%p1 bra 	$L__BB0_3;
	st.shared.u32 	[%r1], %r8;
	ld.shared.u32 	%r73, [%r70+-260];
$L__BB0_3:
	ld.shared.u32 	%r52, [%r71+-256];
	add.s32 	%r11, %r52, %r73;
	ld.shared.u32 	%r53, [%r1+4];
	setp.ge.s32 	%p2, %r11, %r53;
	@%p2 bra 	$L__BB0_5;
	st.shared.u32 	[%r1+4], %r11;
$L__BB0_5:
	ld.shared.u32 	%r74, [%r70+-4];
	ld.shared.u32 	%r54, [%r71+-260];
	add.s32 	%r13, %r54, %r74;
	ld.shared.u32 	%r55, [%r1+256];
	setp.ge.s32 	%p3, %r13, %r55;
	@%p3 bra 	$L__BB0_7;
	st.shared.u32 	[%r1+256], %r13;
	ld.shared.u32 	%r74, [%r70+-4];
$L__BB0_7:
	ld.shared.u32 	%r56, [%r71+-256];
	add.s32 	%r16, %r56, %r74;
	ld.shared.u32 	%r57, [%r1+260];
	setp.ge.s32 	%p4, %r16, %r57;
	@%p4 bra 	$L__BB0_9;
	st.shared.u32 	[%r1+260], %r16;
$L__BB0_9:
	bar.sync 	0;
	ld.shared.u32 	%r75, [%r70+-256];
	ld.shared.u32 	%r58, [%r71+-4];
	add.s32 	%r18, %r58, %r75;
	ld.shared.u32 	%r59, [%r1];
	setp.ge.s32 	%p5, %r18, %r59;
	@%p5 bra 	$L__BB0_11;
	st.shared.u32 	[%r1], %r18;
	ld.shared.u32 	%r75, [%r70+-256];
$L__BB0_11:
	ld.shared.u32 	%r60, [%r71];
	add.s32 	%r21, %r60, %r75;
	ld.shared.u32 	%r61, [%r1+4];
	setp.ge.s32 	%p6, %r21, %r61;
	@%p6 bra 	$L__BB0_13;
	st.shared.u32 	[%r1+4], %r21;
$L__BB0_13:
	ld.shared.u32 	%r76, [%r70];
	ld.shared.u32 	%r62, [%r71+-4];
	add.s32 	%r23, %r62, %r76;
	ld.shared.u32 	%r63, [%r1+256];
	setp.ge.s32 	%p7, %r23, %r63;
	@%p7 bra 	$L__BB0_15;
	st.shared.u32 	[%r1+256], %r23;
	ld.shared.u32 	%r76, [%r70];
$L__BB0_15:
	ld.shared.u32 	%r64, [%r71];
	add.s32 	%r26, %r64, %r76;
	ld.shared.u32 	%r65, [%r1+260];
	setp.ge.s32 	%p8, %r26, %r65;
	@%p8 bra 	$L__BB0_17;
	st.shared.u32 	[%r1+260], %r26;
$L__BB0_17:
	bar.sync 	0;
	add.s32 	%r72, %r72, 8;
	add.s32 	%r71, %r71, 512;
	add.s32 	%r70, %r70, 8;
	setp.ne.s32 	%p9, %r72, 512;
	@%p9 bra 	$L__BB0_1;
	ld.shared.u32 	%r66, [%r1];
	st.global.u32 	[%rd1], %r66;
	ld.shared.u32 	%r67, [%r1+4];
	st.global.u32 	[%rd1+4], %r67;
	ld.shared.u32 	%r68, [%r1+256];
	st.global.u32 	[%rd2], %r68;
	ld.shared.u32 	%r69, [%r1+260];
	st.global.u32 	[%rd2+4], %r69;
	ret;

}
	// .globl	_Z16phase2_optimizedPiii
.visible .entry _Z16phase2_optimizedPiii(
	.param .u64 .ptr .align 1 _Z16phase2_optimizedPiii_param_0,
	.param .u32 _Z16phase2_optimizedPiii_param_1,
	.param .u32 _Z16phase2_optimizedPiii_param_2
)
{
	.reg .pred 	%p<21>;
	.reg .b32 	%r<161>;
	.reg .b64 	%rd<21>;
	// demoted variable
	.shared .align 4 .b8 _ZZ16phase2_optimizedPiiiE11sharedPivot[16384];
	// demoted variable
	.shared .align 4 .b8 _ZZ16phase2_optimizedPiiiE11sharedBlock[16384];
	ld.param.u64 	%rd2, [_Z16phase2_optimizedPiii_param_0];
	ld.param.u32 	%r55, [_Z16phase2_optimizedPiii_param_1];
	ld.param.u32 	%r56, [_Z16phase2_optimizedPiii_param_2];
	cvta.to.global.u64 	%rd1, %rd2;
	mov.u32 	%r1, %tid.x;
	mov.u32 	%r2, %tid.y;
	shl.b32 	%r3, %r1, 1;
	shl.b32 	%r4, %r2, 1;
	mov.u32 	%r5, %ctaid.y;
	setp.ne.s32 	%p1, %r5, 0;
	shl.b32 	%r57, %r2, 9;
	mov.u32 	%r150, _ZZ16phase2_optimizedPiiiE11sharedBlock;
	add.s32 	%r59, %r150, %r57;
	shl.b32 	%r60, %r1, 3;
	add.s32 	%r6, %r59, %r60;
	@%p1 bra 	$L__BB1_3;
	mov.u32 	%r7, %ctaid.x;
	setp.eq.s32 	%p3, %r7, %r55;
	@%p3 bra 	$L__BB1_48;
	shl.b32 	%r79, %r55, 6;
	shl.b32 	%r80, %r7, 6;
	add.s32 	%r147, %r79, %r4;
	add.s32 	%r146, %r80, %r3;
	add.s32 	%r81, %r79, %r3;
	mul.lo.s32 	%r82, %r147, %r56;
	add.s32 	%r83, %r81, %r82;
	add.s32 	%r84, %r82, %r146;
	shl.b32 	%r85, %r4, 8;
	mov.u32 	%r86, _ZZ16phase2_optimizedPiiiE11sharedPivot;
	add.s32 	%r87, %r86, %r85;
	mul.wide.s32 	%rd10, %r83, 4;
	add.s64 	%rd11, %rd1, %rd10;
	ld.global.u32 	%r88, [%rd11];
	shl.b32 	%r89, %r3, 2;
	add.s32 	%r90, %r87, %r89;
	st.shared.u32 	[%r90], %r88;
	mul.wide.s32 	%rd12, %r84, 4;
	add.s64 	%rd13, %rd1, %rd12;
	ld.global.u32 	%r91, [%rd13];
	st.shared.u32 	[%r6], %r91;
	ld.global.u32 	%r92, [%rd11+4];
	st.shared.u32 	[%r90+4], %r92;
	ld.global.u32 	%r93, [%rd13+4];
	st.shared.u32 	[%r6+4], %r93;
	mul.wide.s32 	%rd14, %r56, 4;
	add.s64 	%rd15, %rd11, %rd14;
	ld.global.u32 	%r94, [%rd15];
	st.shared.u32 	[%r90+256], %r94;
	add.s64 	%rd16, %rd13, %rd14;
	ld.global.u32 	%r95, [%rd16];
	st.shared.u32 	[%r6+256], %r95;
	ld.global.u32 	%r96, [%rd15+4];
	st.shared.u32 	[%r90+260], %r96;
	ld.global.u32 	%r97, [%rd16+4];
	st.shared.u32 	[%r6+260], %r97;
	bra.uni 	$L__BB1_5;
$L__BB1_3:
	mov.u32 	%r10, %ctaid.x;
	setp.eq.s32 	%p2, %r10, %r55;
	@%p2 bra 	$L__BB1_48;
	shl.b32 	%r61, %r10, 6;
	shl.b32 	%r62, %r55, 6;
	add.s32 	%r147, %r61, %r4;
	add.s32 	%r146, %r62, %r3;
	add.s32 	%r63, %r62, %r4;
	shl.b32 	%r64, %r4, 8;
	mov.u32 	%r65, _ZZ16phase2_optimizedPiiiE11sharedPivot;
	add.s32 	%r66, %r65, %r64;
	mad.lo.s32 	%r67, %r63, %r56, %r146;
	mul.wide.s32 	%rd3, %r67, 4;
	add.s64 	%rd4, %rd1, %rd3;
	ld.global.u32 	%r68, [%rd4];
	shl.b32 	%r69, %r3, 2;
	add.s32 	%r70, %r66, %r69;
	st.shared.u32 	[%r70], %r68;
	mad.lo.s32 	%r71, %r147, %r56, %r146;
	mul.wide.s32 	%rd5, %r71, 4;
	add.s64 	%rd6, %rd1, %rd5;
	ld.global.u32 	%r72, [%rd6];
	st.shared.u32 	[%r6], %r72;
	ld.global.u32 	%r73, [%rd4+4];
	st.shared.u32 	[%r70+4], %r73;
	ld.global.u32 	%r74, [%rd6+4];
	st.shared.u32 	[%r6+4], %r74;
	mul.wide.s32 	%rd7, %r56, 4;
	add.s64 	%rd8, %rd4, %rd7;
	ld.global.u32 	%r75, [%rd8];
	st.shared.u32 	[%r70+256], %r75;
	add.s64 	%rd9, %rd6, %rd7;
	ld.global.u32 	%r76, [%rd9];
	st.shared.u32 	[%r6+256], %r76;
	ld.global.u32 	%r77, [%rd8+4];
	st.shared.u32 	[%r70+260], %r77;
	ld.global.u32 	%r78, [%rd9+4];
	st.shared.u32 	[%r6+260], %r78;
$L__BB1_5:
	bar.sync 	0;
	mov.u32 	%r149, _ZZ16phase2_optimizedPiiiE11sharedPivot;
	mov.b32 	%r148, 256;
	mov.u32 	%r151, %r150;
	mov.u32 	%r152, %r149;
$L__BB1_6:
	setp.ne.s32 	%p4, %r5, 0;
	add.s32 	%r22, %r150, %r57;
	add.s32 	%r23, %r149, %r57;
	add.s32 	%r24, %r151, %r60;
	add.s32 	%r25, %r152, %r60;
	@%p4 bra 	$L__BB1_8;
	ld.shared.u32 	%r103, [%r23];
	ld.shared.u32 	%r104, [%r24];
	add.s32 	%r153, %r104, %r103;
	bra.uni 	$L__BB1_9;
$L__BB1_8:
	ld.shared.u32 	%r101, [%r22];
	ld.shared.u32 	%r102, [%r25];
	add.s32 	%r153, %r102, %r101;
$L__BB1_9:
	ld.shared.u32 	%r105, [%r6];
	setp.ge.s32 	%p5, %r153, %r105;
	@%p5 bra 	$L__BB1_11;
	st.shared.u32 	[%r6], %r153;
$L__BB1_11:
	setp.eq.s32 	%p6, %r5, 0;
	@%p6 bra 	$L__BB1_13;
	ld.shared.u32 	%r106, [%r22];
	ld.shared.u32 	%r107, [%r25+4];
	add.s32 	%r154, %r107, %r106;
	bra.uni 	$L__BB1_14;
$L__BB1_13:
	ld.shared.u32 	%r108, [%r23];
	ld.shared.u32 	%r109, [%r24+4];
	add.s32 	%r154, %r109, %r108;
$L__BB1_14:
	ld.shared.u32 	%r110, [%r6+4];
	setp.ge.s32 	%p7, %r154, %r110;
	@%p7 bra 	$L__BB1_16;
	st.shared.u32 	[%r6+4], %r154;
$L__BB1_16:
	setp.eq.s32 	%p8, %r5, 0;
	@%p8 bra 	$L__BB1_18;
	ld.shared.u32 	%r111, [%r22+256];
	ld.shared.u32 	%r112, [%r25];
	add.s32 	%r155, %r112, %r111;
	bra.uni 	$L__BB1_19;
$L__BB1_18:
	ld.shared.u32 	%r113, [%r23+256];
	ld.shared.u32 	%r114, [%r24];
	add.s32 	%r155, %r114, %r113;
$L__BB1_19:
	ld.shared.u32 	%r115, [%r6+256];
	setp.ge.s32 	%p9, %r155, %r115;
	@%p9 bra 	$L__BB1_21;
	st.shared.u32 	[%r6+256], %r155;
$L__BB1_21:
	setp.eq.s32 	%p10, %r5, 0;
	@%p10 bra 	$L__BB1_23;
	ld.shared.u32 	%r116, [%r22+256];
	ld.shared.u32 	%r117, [%r25+4];
	add.s32 	%r156, %r117, %r116;
	bra.uni 	$L__BB1_24;
$L__BB1_23:
	ld.shared.u32 	%r118, [%r23+256];
	ld.shared.u32 	%r119, [%r24+4];
	add.s32 	%r156, %r119, %r118;
$L__BB1_24:
	ld.shared.u32 	%r120, [%r6+260];
	setp.ge.s32 	%p11, %r156, %r120;
	@%p11 bra 	$L__BB1_26;
	st.shared.u32 	[%r6+260], %r156;
$L__BB1_26:
	setp.eq.s32 	%p12, %r5, 0;
	bar.sync 	0;
	@%p12 bra 	$L__BB1_28;
	ld.shared.u32 	%r121, [%r22+4];
	ld.shared.u32 	%r122, [%r25+256];
	add.s32 	%r157, %r122, %r121;
	bra.uni 	$L__BB1_29;
$L__BB1_28:
	ld.shared.u32 	%r123, [%r23+4];
	ld.shared.u32 	%r124, [%r24+256];
	add.s32 	%r157, %r124, %r123;
$L__BB1_29:
	ld.shared.u32 	%r125, [%r6];
	setp.ge.s32 	%p13, %r157, %r125;
	@%p13 bra 	$L__BB1_31;
	st.shared.u32 	[%r6], %r157;
$L__BB1_31:
	setp.eq.s32 	%p14, %r5, 0;
	@%p14 bra 	$L__BB1_33;
	ld.shared.u32 	%r126, [%r22+4];
	ld.shared.u32 	%r127, [%r25+260];
	add.s32 	%r158, %r127, %r126;
	bra.uni 	$L__BB1_34;
$L__BB1_33:
	ld.shared.u32 	%r128, [%r23+4];
	ld.shared.u32 	%r129, [%r24+260];
	add.s32 	%r158, %r129, %r128;
$L__BB1_34:
	ld.shared.u32 	%r130, [%r6+4];
	setp.ge.s32 	%p15, %r158, %r130;
	@%p15 bra 	$L__BB1_36;
	st.shared.u32 	[%r6+4], %r158;
$L__BB1_36:
	setp.eq.s32 	%p16, %r5, 0;
	@%p16 bra 	$L__BB1_38;
	ld.shared.u32 	%r131, [%r22+260];
	ld.shared.u32 	%r132, [%r25+256];
	add.s32 	%r159, %r132, %r131;
	bra.uni 	$L__BB1_39;
$L__BB1_38:
	ld.shared.u32 	%r133, [%r23+260];
	ld.shared.u32 	%r134, [%r24+256];
	add.s32 	%r159, %r134, %r133;
$L__BB1_39:
	ld.shared.u32 	%r135, [%r6+256];
	setp.ge.s32 	%p17, %r159, %r135;
	@%p17 bra 	$L__BB1_41;
	st.shared.u32 	[%r6+256], %r159;
$L__BB1_41:
	setp.eq.s32 	%p18, %r5, 0;
	@%p18 bra 	$L__BB1_43;
	ld.shared.u32 	%r136, [%r22+260];
	ld.shared.u32 	%r137, [%r25+260];
	add.s32 	%r160, %r137, %r136;
	bra.uni 	$L__BB1_44;
$L__BB1_43:
	ld.shared.u32 	%r138, [%r23+260];
	ld.shared.u32 	%r139, [%r24+260];
	add.s32 	%r160, %r139, %r138;
$L__BB1_44:
	ld.shared.u32 	%r140, [%r6+260];
	setp.ge.s32 	%p19, %r160, %r140;
	@%p19 bra 	$L__BB1_46;
	st.shared.u32 	[%r6+260], %r160;
$L__BB1_46:
	bar.sync 	0;
	add.s32 	%r152, %r152, 512;
	add.s32 	%r151, %r151, 512;
	add.s32 	%r150, %r150, 8;
	add.s32 	%r149, %r149, 8;
	add.s32 	%r148, %r148, 512;
	setp.ne.s32 	%p20, %r148, 16640;
	@%p20 bra 	$L__BB1_6;
	mad.lo.s32 	%r141, %r147, %r56, %r146;
	ld.shared.u32 	%r142, [%r6];
	mul.wide.s32 	%rd17, %r141, 4;
	add.s64 	%rd18, %rd1, %rd17;
	st.global.u32 	[%rd18], %r142;
	ld.shared.u32 	%r143, [%r6+4];
	st.global.u32 	[%rd18+4], %r143;
	ld.shared.u32 	%r144, [%r6+256];
	mul.wide.s32 	%rd19, %r56, 4;
	add.s64 	%rd20, %rd18, %rd19;
	st.global.u32 	[%rd20], %r144;
	ld.shared.u32 	%r145, [%r6+260];
	st.global.u32 	[%rd20+4], %r145;
$L__BB1_48:
	ret;

}
	// .globl	_Z16phase3_optimizedPiiii
.visible .entry _Z16phase3_optimizedPiiii(
	.param .u64 .ptr .align 1 _Z16phase3_optimizedPiiii_param_0,
	.param .u32 _Z16phase3_optimizedPiiii_param_1,
	.param .u32 _Z16phase3_optimizedPiiii_param_2,
	.param .u32 _Z16phase3_optimizedPiiii_param_3
)
{
	.reg .pred 	%p<5>;
	.reg .b32 	%r<111>;
	.reg .b64 	%rd<13>;
	// demoted variable
	.shared .align 4 .b8 _ZZ16phase3_optimizedPiiiiE9sharedRow[16384];
	// demoted variable
	.shared .align 4 .b8 _ZZ16phase3_optimizedPiiiiE9sharedCol[16384];
	ld.param.u64 	%rd3, [_Z16phase3_optimizedPiiii_param_0];
	ld.param.u32 	%r23, [_Z16phase3_optimizedPiiii_param_1];
	ld.param.u32 	%r24, [_Z16phase3_optimizedPiiii_param_2];
	ld.param.u32 	%r25, [_Z16phase3_optimizedPiiii_param_3];
	mov.u32 	%r1, %ctaid.x;
	setp.eq.s32 	%p1, %r1, %r23;
	mov.u32 	%r26, %ctaid.y;
	add.s32 	%r2, %r25, %r26;
	setp.eq.s32 	%p2, %r2, %r23;
	or.pred  	%p3, %p1, %p2;
	@%p3 bra 	$L__BB2_4;
	cvta.to.global.u64 	%rd4, %rd3;
	mov.u32 	%r28, %tid.x;
	mov.u32 	%r29, %tid.y;
	shl.b32 	%r30, %r28, 1;
	shl.b32 	%r31, %r29, 1;
	shl.b32 	%r32, %r2, 6;
	shl.b32 	%r33, %r1, 6;
	add.s32 	%r34, %r32, %r31;
	add.s32 	%r35, %r33, %r30;
	shl.b32 	%r36, %r23, 6;
	add.s32 	%r37, %r36, %r30;
	add.s32 	%r38, %r36, %r31;
	mul.lo.s32 	%r39, %r34, %r24;
	add.s32 	%r40, %r37, %r39;
	mad.lo.s32 	%r41, %r38, %r24, %r35;
	mov.u32 	%r42, _ZZ16phase3_optimizedPiiiiE9sharedCol;
	shl.b32 	%r43, %r29, 9;
	add.s32 	%r44, %r42, %r43;
	mov.u32 	%r45, _ZZ16phase3_optimizedPiiiiE9sharedRow;
	add.s32 	%r46, %r45, %r43;
	mul.wide.s32 	%rd5, %r40, 4;
	add.s64 	%rd6, %rd4, %rd5;
	ld.global.u32 	%r47, [%rd6];
	shl.b32 	%r48, %r28, 3;
	add.s32 	%r49, %r46, %r48;
	st.shared.u32 	[%r49], %r47;
	mul.wide.s32 	%rd7, %r41, 4;
	add.s64 	%rd8, %rd4, %rd7;
	ld.global.u32 	%r50, [%rd8];
	add.s32 	%r51, %r44, %r48;
	st.shared.u32 	[%r51], %r50;
	ld.global.u32 	%r52, [%rd6+4];
	st.shared.u32 	[%r49+4], %r52;
	ld.global.u32 	%r53, [%rd8+4];
	st.shared.u32 	[%r51+4], %r53;
	mul.wide.s32 	%rd9, %r24, 4;
	add.s64 	%rd10, %rd6, %rd9;
	ld.global.u32 	%r54, [%rd10];
	st.shared.u32 	[%r49+256], %r54;
	add.s64 	%rd11, %rd8, %rd9;
	ld.global.u32 	%r55, [%rd11];
	st.shared.u32 	[%r51+256], %r55;
	ld.global.u32 	%r56, [%rd10+4];
	st.shared.u32 	[%r49+260], %r56;
	ld.global.u32 	%r57, [%rd11+4];
	st.shared.u32 	[%r51+260], %r57;
	bar.sync 	0;
	add.s32 	%r58, %r39, %r35;
	mul.wide.s32 	%rd12, %r58, 4;
	add.s64 	%rd1, %rd4, %rd12;
	ld.global.u32 	%r110, [%rd1];
	ld.global.u32 	%r109, [%rd1+4];
	add.s64 	%rd2, %rd1, %rd9;
	ld.global.u32 	%r108, [%rd2];
	ld.global.u32 	%r107, [%rd2+4];
	add.s32 	%r59, %r48, %r42;
	add.s32 	%r105, %r59, 512;
	add.s32 	%r104, %r46, 256;
	mov.b32 	%r106, 512;
$L__BB2_2:
	ld.shared.u32 	%r60, [%r104+-256];
	ld.shared.u32 	%r61, [%r105+-512];
	add.s32 	%r62, %r61, %r60;
	min.s32 	%r63, %r62, %r110;
	ld.shared.u32 	%r64, [%r105+-508];
	add.s32 	%r65, %r64, %r60;
	min.s32 	%r66, %r65, %r109;
	ld.shared.u32 	%r67, [%r104];
	add.s32 	%r68, %r61, %r67;
	min.s32 	%r69, %r68, %r108;
	add.s32 	%r70, %r64, %r67;
	min.s32 	%r71, %r70, %r107;
	ld.shared.u32 	%r72, [%r104+-252];
	ld.shared.u32 	%r73, [%r105+-256];
	add.s32 	%r74, %r73, %r72;
	min.s32 	%r75, %r74, %r63;
	ld.shared.u32 	%r76, [%r105+-252];
	add.s32 	%r77, %r76, %r72;
	min.s32 	%r78, %r77, %r66;
	ld.shared.u32 	%r79, [%r104+4];
	add.s32 	%r80, %r73, %r79;
	min.s32 	%r81, %r80, %r69;
	add.s32 	%r82, %r76, %r79;
	min.s32 	%r83, %r82, %r71;
	ld.shared.u32 	%r84, [%r104+-248];
	ld.shared.u32 	%r85, [%r105];
	add.s32 	%r86, %r85, %r84;
	min.s32 	%r87, %r86, %r75;
	ld.shared.u32 	%r88, [%r105+4];
	add.s32 	%r89, %r88, %r84;
	min.s32 	%r90, %r89, %r78;
	ld.shared.u32 	%r91, [%r104+8];
	add.s32 	%r92, %r85, %r91;
	min.s32 	%r93, %r92, %r81;
	add.s32 	%r94, %r88, %r91;
	min.s32 	%r95, %r94, %r83;
	ld.shared.u32 	%r96, [%r104+-244];
	ld.shared.u32 	%r97, [%r105+256];
	add.s32 	%r98, %r97, %r96;
	min.s32 	%r110, %r98, %r87;
	ld.shared.u32 	%r99, [%r105+260];
	add.s32 	%r100, %r99, %r96;
	min.s32 	%r109, %r100, %r90;
	ld.shared.u32 	%r101, [%r104+12];
	add.s32 	%r102, %r97, %r101;
	min.s32 	%r108, %r102, %r93;
	add.s32 	%r103, %r99, %r101;
	min.s32 	%r107, %r103, %r95;
	add.s32 	%r106, %r106, 1024;
	add.s32 	%r105, %r105, 1024;
	add.s32 	%r104, %r104, 16;
	setp.ne.s32 	%p4, %r106, 16896;
	@%p4 bra 	$L__BB2_2;
	st.global.u32 	[%rd1], %r110;
	st.global.u32 	[%rd1+4], %r109;
	st.global.u32 	[%rd2], %r108;
	st.global.u32 	[%rd2+4], %r107;
$L__BB2_4:
	ret;

}


// ===== COMPILED SASS (sm_100) =====

	.target	sm_100

	.elftype	@"ET_EXEC"


//--------------------- .note.nv.tkinfo           --------------------------
	.section	.note.nv.tkinfo,"",@"SHT_NOTE"
	.sectionflags	@"SHF_NOTE_NV_TKINFO"
	.tkinfo
        /*0018*/ 	.word	0x00000002
        /*0030*/ 	.string	""
        /*0030*/ 	.string	"ptxas"
        /*0030*/ 	.string	"Cuda compilation tools, release 13.0, V13.0.88"
        /*0030*/ 	.string	"Build cuda_13.0.r13.0/compiler.36424714_0"
        /*0030*/ 	.string	"-arch sm_100 -m 64 "



//--------------------- .note.nv.cuinfo           --------------------------
	.section	.note.nv.cuinfo,"",@"SHT_NOTE"
	.sectionflags	@"SHF_NOTE_NV_CUINFO"
        /*0018*/ 	.short	0x0002
        /*001a*/ 	.short	0x0064
        /*001c*/ 	.short	0x0082
	.zero		2


//--------------------- .nv.info                  --------------------------
	.section	.nv.info,"",@"SHT_CUDA_INFO"
	.align	4


	//----- nvinfo : EIATTR_REGCOUNT
	.align		4
        /*0000*/ 	.byte	0x04, 0x2f
        /*0002*/ 	.short	(.L_1 - .L_0)
	.align		4
.L_0:
        /*0004*/ 	.word	index@(_Z16phase1_optimizedPiii)
        /*0008*/ 	.word	0x00000012


	//----- nvinfo : EIATTR_FRAME_SIZE
	.align		4
.L_1:
        /*000c*/ 	.byte	0x04, 0x11
        /*000e*/ 	.short	(.L_3 - .L_2)
	.align		4
.L_2:
        /*0010*/ 	.word	index@(_Z16phase1_optimizedPiii)
        /*0014*/ 	.word	0x00000000


	//----- nvinfo : EIATTR_REGCOUNT
	.align		4
.L_3:
        /*0018*/ 	.byte	0x04, 0x2f
        /*001a*/ 	.short	(.L_5 - .L_4)
	.align		4
.L_4:
        /*001c*/ 	.word	index@(_Z16phase2_optimizedPiii)
        /*0020*/ 	.word	0x00000020


	//----- nvinfo : EIATTR_FRAME_SIZE
	.align		4
.L_5:
        /*0024*/ 	.byte	0x04, 0x11
        /*0026*/ 	.short	(.L_7 - .L_6)
	.align		4
.L_6:
        /*0028*/ 	.word	index@(_Z16phase2_optimizedPiii)
        /*002c*/ 	.word	0x00000000


	//----- nvinfo : EIATTR_REGCOUNT
	.align		4
.L_7:
        /*0030*/ 	.byte	0x04, 0x2f
        /*0032*/ 	.short	(.L_9 - .L_8)
	.align		4
.L_8:
        /*0034*/ 	.word	index@(_Z16phase3_optimizedPiiii)
        /*0038*/ 	.word	0x00000020


	//----- nvinfo : EIATTR_FRAME_SIZE
	.align		4
.L_9:
        /*003c*/ 	.byte	0x04, 0x11
        /*003e*/ 	.short	(.L_11 - .L_10)
	.align		4
.L_10:
        /*0040*/ 	.word	index@(_Z16phase3_optimizedPiiii)
        /*0044*/ 	.word	0x00000000


	//----- nvinfo : EIATTR_MIN_STACK_SIZE
	.align		4
.L_11:
        /*0048*/ 	.byte	0x04, 0x12
        /*004a*/ 	.short	(.L_13 - .L_12)
	.align		4
.L_12:
        /*004c*/ 	.word	index@(_Z16phase3_optimizedPiiii)
        /*0050*/ 	.word	0x00000000


	//----- nvinfo : EIATTR_MIN_STACK_SIZE
	.align		4
.L_13:
        /*0054*/ 	.byte	0x04, 0x12
        /*0056*/ 	.short	(.L_15 - .L_14)
	.align		4
.L_14:
        /*0058*/ 	.word	index@(_Z16phase2_optimizedPiii)
        /*005c*/ 	.word	0x00000000


	//----- nvinfo : EIATTR_MIN_STACK_SIZE
	.align		4
.L_15:
        /*0060*/ 	.byte	0x04, 0x12
        /*0062*/ 	.short	(.L_17 - .L_16)
	.align		4
.L_16:
        /*0064*/ 	.word	index@(_Z16phase1_optimizedPiii)
        /*0068*/ 	.word	0x00000000
.L_17:


//--------------------- .nv.compat                --------------------------
	.section	.nv.compat,"",@"SHT_CUDA_COMPAT_INFO"
	.align	4
        /*0000*/ 	.byte	0x02, 0x09, 0x00, 0x00, 0x02, 0x02, 0x01, 0x00, 0x02, 0x05, 0x05, 0x00, 0x03, 0x07, 0x01, 0x01
        /*0010*/ 	.byte	0x02, 0x03, 0x00, 0x00, 0x02, 0x06, 0x01, 0x00, 0x04, 0x0b, 0x08, 0x00, 0x09, 0x00, 0x00, 0x00
        /*0020*/ 	.byte	0x00, 0x00, 0x00, 0x00


//--------------------- .nv.info._Z16phase3_optimizedPiiii --------------------------
	.section	.nv.info._Z16phase3_optimizedPiiii,"",@"SHT_CUDA_INFO"
	.sectionflags	@""
	.align	4


	//----- nvinfo : EIATTR_CUDA_API_VERSION
	.align		4
        /*0000*/ 	.byte	0x04, 0x37
        /*0002*/ 	.short	(.L_19 - .L_18)
.L_18:
        /*0004*/ 	.word	0x00000082


	//----- nvinfo : EIATTR_KPARAM_INFO
	.align		4
.L_19:
        /*0008*/ 	.byte	0x04, 0x17
        /*000a*/ 	.short	(.L_21 - .L_20)
.L_20:
        /*000c*/ 	.word	0x00000000
        /*0010*/ 	.short	0x0003
        /*0012*/ 	.short	0x0010
        /*0014*/ 	.byte	0x00, 0xf0, 0x11, 0x00


	//----- nvinfo : EIATTR_KPARAM_INFO
	.align		4
.L_21:
        /*0018*/ 	.byte	0x04, 0x17
        /*001a*/ 	.short	(.L_23 - .L_22)
.L_22:
        /*001c*/ 	.word	0x00000000
        /*0020*/ 	.short	0x0002
        /*0022*/ 	.short	0x000c
        /*0024*/ 	.byte	0x00, 0xf0, 0x11, 0x00


	//----- nvinfo : EIATTR_KPARAM_INFO
	.align		4
.L_23:
        /*0028*/ 	.byte	0x04, 0x17
        /*002a*/ 	.short	(.L_25 - .L_24)
.L_24:
        /*002c*/ 	.word	0x00000000
        /*0030*/ 	.short	0x0001
        /*0032*/ 	.short	0x0008
        /*0034*/ 	.byte	0x00, 0xf0, 0x11, 0x00


	//----- nvinfo : EIATTR_KPARAM_INFO
	.align		4
.L_25:
        /*0038*/ 	.byte	0x04, 0x17
        /*003a*/ 	.short	(.L_27 - .L_26)
.L_26:
        /*003c*/ 	.word	0x00000000
        /*0040*/ 	.short	0x0000
        /*0042*/ 	.short	0x0000
        /*0044*/ 	.byte	0x00, 0xf5, 0x21, 0x00


	//----- nvinfo : EIATTR_SPARSE_MMA_MASK
	.align		4
.L_27:
        /*0048*/ 	.byte	0x03, 0x50
        /*004a*/ 	.short	0x0000


	//----- nvinfo : EIATTR_MAXREG_COUNT
	.align		4
        /*004c*/ 	.byte	0x03, 0x1b
        /*004e*/ 	.short	0x00ff


	//----- nvinfo : EIATTR_NUM_BARRIERS
	.align		4
        /*0050*/ 	.byte	0x02, 0x4c
        /*0052*/ 	.byte	0x01
	.zero		1


	//----- nvinfo : EIATTR_MERCURY_ISA_VERSION
	.align		4
        /*0054*/ 	.byte	0x03, 0x5f
        /*0056*/ 	.short	0x0101


	//----- nvinfo : EIATTR_VRC_CTA_INIT_COUNT
	.align		4
        /*0058*/ 	.byte	0x02, 0x4a
	.zero		1
	.zero		1


	//----- nvinfo : EIATTR_EXIT_INSTR_OFFSETS
	.align		4
        /*005c*/ 	.byte	0x04, 0x1c
        /*005e*/ 	.short	(.L_29 - .L_28)


	//   ....[0]....
.L_28:
        /*0060*/ 	.word	0x00000080


	//   ....[1]....
        /*0064*/ 	.word	0x00000a00


	//----- nvinfo : EIATTR_CBANK_PARAM_SIZE
	.align		4
.L_29:
        /*0068*/ 	.byte	0x03, 0x19
        /*006a*/ 	.short	0x0014


	//----- nvinfo : EIATTR_PARAM_CBANK
	.align		4
        /*006c*/ 	.byte	0x04, 0x0a
        /*006e*/ 	.short	(.L_31 - .L_30)
	.align		4
.L_30:
        /*0070*/ 	.word	index@(.nv.constant0._Z16phase3_optimizedPiiii)
        /*0074*/ 	.short	0x0380
        /*0076*/ 	.short	0x0014


	//----- nvinfo : EIATTR_SW_WAR
	.align		4
.L_31:
        /*0078*/ 	.byte	0x04, 0x36
        /*007a*/ 	.short	(.L_33 - .L_32)
.L_32:
        /*007c*/ 	.word	0x00000008
.L_33:


//--------------------- .nv.info._Z16phase2_optimizedPiii --------------------------
	.section	.nv.info._Z16phase2_optimizedPiii,"",@"SHT_CUDA_INFO"
	.sectionflags	@""
	.align	4


	//----- nvinfo : EIATTR_CUDA_API_VERSION
	.align		4
        /*0000*/ 	.byte	0x04, 0x37
        /*0002*/ 	.short	(.L_35 - .L_34)
.L_34:
        /*0004*/ 	.word	0x00000082


	//----- nvinfo : EIATTR_KPARAM_INFO
	.align		4
.L_35:
        /*0008*/ 	.byte	0x04, 0x17
        /*000a*/ 	.short	(.L_37 - .L_36)
.L_36:
        /*000c*/ 	.word	0x00000000
        /*0010*/ 	.short	0x0002
        /*0012*/ 	.short	0x000c
        /*0014*/ 	.byte	0x00, 0xf0, 0x11, 0x00


	//----- nvinfo : EIATTR_KPARAM_INFO
	.align		4
.L_37:
        /*0018*/ 	.byte	0x04, 0x17
        /*001a*/ 	.short	(.L_39 - .L_38)
.L_38:
        /*001c*/ 	.word	0x00000000
        /*0020*/ 	.short	0x0001
        /*0022*/ 	.short	0x0008
        /*0024*/ 	.byte	0x00, 0xf0, 0x11, 0x00


	//----- nvinfo : EIATTR_KPARAM_INFO
	.align		4
.L_39:
        /*0028*/ 	.byte	0x04, 0x17
        /*002a*/ 	.short	(.L_41 - .L_40)
.L_40:
        /*002c*/ 	.word	0x00000000
        /*0030*/ 	.short	0x0000
        /*0032*/ 	.short	0x0000
        /*0034*/ 	.byte	0x00, 0xf5, 0x21, 0x00


	//----- nvinfo : EIATTR_SPARSE_MMA_MASK
	.align		4
.L_41:
        /*0038*/ 	.byte	0x03, 0x50
        /*003a*/ 	.short	0x0000


	//----- nvinfo : EIATTR_MAXREG_COUNT
	.align		4
        /*003c*/ 	.byte	0x03, 0x1b
        /*003e*/ 	.short	0x00ff


	//----- nvinfo : EIATTR_NUM_BARRIERS
	.align		4
        /*0040*/ 	.byte	0x02, 0x4c
        /*0042*/ 	.byte	0x01
	.zero		1


	//----- nvinfo : EIATTR_MERCURY_ISA_VERSION
	.align		4
        /*0044*/ 	.byte	0x03, 0x5f
        /*0046*/ 	.short	0x0101


	//----- nvinfo : EIATTR_VRC_CTA_INIT_COUNT
	.align		4
        /*0048*/ 	.byte	0x02, 0x4a
	.zero		1
	.zero		1


	//----- nvinfo : EIATTR_EXIT_INSTR_OFFSETS
	.align		4
        /*004c*/ 	.byte	0x04, 0x1c
        /*004e*/ 	.short	(.L_43 - .L_42)


	//   ....[0]....
.L_42:
        /*0050*/ 	.word	0x00000120


	//   ....[1]....
        /*0054*/ 	.word	0x00000350


	//   ....[2]....
        /*0058*/ 	.word	0x00000b90


	//----- nvinfo : EIATTR_CBANK_PARAM_SIZE
	.align		4
.L_43:
        /*005c*/ 	.byte	0x03, 0x19
        /*005e*/ 	.short	0x0010


	//----- nvinfo : EIATTR_PARAM_CBANK
	.align		4
        /*0060*/ 	.byte	0x04, 0x0a
        /*0062*/ 	.short	(.L_45 - .L_44)
	.align		4
.L_44:
        /*0064*/ 	.word	index@(.nv.constant0._Z16phase2_optimizedPiii)
        /*0068*/ 	.short	0x0380
        /*006a*/ 	.short	0x0010


	//----- nvinfo : EIATTR_SW_WAR
	.align		4
.L_45:
        /*006c*/ 	.byte	0x04, 0x36
        /*006e*/ 	.short	(.L_47 - .L_46)
.L_46:
        /*0070*/ 	.word	0x00000008
.L_47:


//--------------------- .nv.info._Z16phase1_optimizedPiii --------------------------
	.section	.nv.info._Z16phase1_optimizedPiii,"",@"SHT_CUDA_INFO"
	.sectionflags	@""
	.align	4


	//----- nvinfo : EIATTR_CUDA_API_VERSION
	.align		4
        /*0000*/ 	.byte	0x04, 0x37
        /*0002*/ 	.short	(.L_49 - .L_48)
.L_48:
        /*0004*/ 	.word	0x00000082


	//----- nvinfo : EIATTR_KPARAM_INFO
	.align		4
.L_49:
        /*0008*/ 	.byte	0x04, 0x17
        /*000a*/ 	.short	(.L_51 - .L_50)
.L_50:
        /*000c*/ 	.word	0x00000000
        /*0010*/ 	.short	0x0002
        /*0012*/ 	.short	0x000c
        /*0014*/ 	.byte	0x00, 0xf0, 0x11, 0x00


	//----- nvinfo : EIATTR_KPARAM_INFO
	.align		4
.L_51:
        /*0018*/ 	.byte	0x04, 0x17
        /*001a*/ 	.short	(.L_53 - .L_52)
.L_52:
        /*001c*/ 	.word	0x00000000
        /*0020*/ 	.short	0x0001
        /*0022*/ 	.short	0x0008
        /*0024*/ 	.byte	0x00, 0xf0, 0x11, 0x00


	//----- nvinfo : EIATTR_KPARAM_INFO
	.align		4
.L_53:
        /*0028*/ 	.byte	0x04, 0x17
        /*002a*/ 	.short	(.L_55 - .L_54)
.L_54:
        /*002c*/ 	.word	0x00000000
        /*0030*/ 	.short	0x0000
        /*0032*/ 	.short	0x0000
        /*0034*/ 	.byte	0x00, 0xf5, 0x21, 0x00


	//----- nvinfo : EIATTR_SPARSE_MMA_MASK
	.align		4
.L_55:
        /*0038*/ 	.byte	0x03, 0x50
        /*003a*/ 	.short	0x0000


	//----- nvinfo : EIATTR_MAXREG_COUNT
	.align		4
        /*003c*/ 	.byte	0x03, 0x1b
        /*003e*/ 	.short	0x00ff


	//----- nvinfo : EIATTR_NUM_BARRIERS
	.align		4
        /*0040*/ 	.byte	0x02, 0x4c
        /*0042*/ 	.byte	0x01
	.zero		1


	//----- nvinfo : EIATTR_MERCURY_ISA_VERSION
	.align		4
        /*0044*/ 	.byte	0x03, 0x5f
        /*0046*/ 	.short	0x0101


	//----- nvinfo : EIATTR_VRC_CTA_INIT_COUNT
	.align		4
        /*0048*/ 	.byte	0x02, 0x4a
	.zero		1
	.zero		1


	//----- nvinfo : EIATTR_EXIT_INSTR_OFFSETS
	.align		4
        /*004c*/ 	.byte	0x04, 0x1c
        /*004e*/ 	.short	(.L_57 - .L_56)


	//   ....[0]....
.L_56:
        /*0050*/ 	.word	0x00000590


	//----- nvinfo : EIATTR_CBANK_PARAM_SIZE
	.align		4
.L_57:
        /*0054*/ 	.byte	0x03, 0x19
        /*0056*/ 	.short	0x0010


	//----- nvinfo : EIATTR_PARAM_CBANK
	.align		4
        /*0058*/ 	.byte	0x04, 0x0a
        /*005a*/ 	.short	(.L_59 - .L_58)
	.align		4
.L_58:
        /*005c*/ 	.word	index@(.nv.constant0._Z16phase1_optimizedPiii)
        /*0060*/ 	.short	0x0380
        /*0062*/ 	.short	0x0010


	//----- nvinfo : EIATTR_SW_WAR
	.align		4
.L_59:
        /*0064*/ 	.byte	0x04, 0x36
        /*0066*/ 	.short	(.L_61 - .L_60)
.L_60:
        /*0068*/ 	.word	0x00000008
.L_61:


//--------------------- .nv.callgraph             --------------------------
	.section	.nv.callgraph,"",@"SHT_CUDA_CALLGRAPH"
	.align	4
	.sectionentsize	8
	.align		4
        /*0000*/ 	.word	0x00000000
	.align		4
        /*0004*/ 	.word	0xffffffff
	.align		4
        /*0008*/ 	.word	0x00000000
	.align		4
        /*000c*/ 	.word	0xfffffffe
	.align		4
        /*0010*/ 	.word	0x00000000
	.align		4
        /*0014*/ 	.word	0xfffffffd
	.align		4
        /*0018*/ 	.word	0x00000000
	.align		4
        /*001c*/ 	.word	0xfffffffc


//--------------------- .text._Z16phase3_optimizedPiiii --------------------------
	.section	.text._Z16phase3_optimizedPiiii,"ax",@progbits
	.align	128
        .global         _Z16phase3_optimizedPiiii
        .type           _Z16phase3_optimizedPiiii,@function
        .size           _Z16phase3_optimizedPiiii,(.L_x_8 - _Z16phase3_optimizedPiiii)
        .other          _Z16phase3_optimizedPiiii,@"STO_CUDA_ENTRY STV_DEFAULT"
_Z16phase3_optimizedPiiii:
.text._Z16phase3_optimizedPiiii:
[----:B------:R-:W-:Y:S08]  /*0000*/  LDC R1, c[0x0][0x37c] ;  /* 0x0000df00ff017b82 */ /* 0x000ff00000000800 */
[----:B------:R-:W0:Y:S01]  /*0010*/  S2UR UR4, SR_CTAID.Y ;  /* 0x00000000000479c3 */ /* 0x000e220000002600 */
[----:B------:R-:W1:Y:S07]  /*0020*/  S2R R5, SR_CTAID.X ;  /* 0x0000000000057919 */ /* 0x000e6e0000002500 */
[----:B------:R-:W0:Y:S08]  /*0030*/  LDC R8, c[0x0][0x390] ;  /* 0x0000e400ff087b82 */ /* 0x000e300000000800 */
[----:B------:R-:W2:Y:S01]  /*0040*/  LDC R4, c[0x0][0x388] ;  /* 0x0000e200ff047b82 */ /* 0x000ea20000000800 */
[----:B0-----:R-:W-:-:S05]  /*0050*/  VIADD R8, R8, UR4 ;  /* 0x0000000408087c36 */ /* 0x001fca0008000000 */
[----:B--2---:R-:W-:-:S04]  /*0060*/  ISETP.NE.AND P0, PT, R8, R4, PT ;  /* 0x000000040800720c */ /* 0x004fc80003f05270 */
[----:B-1----:R-:W-:-:S13]  /*0070*/  ISETP.EQ.OR P0, PT, R5, R4, !P0 ;  /* 0x000000040500720c */ /* 0x002fda0004702670 */
[----:B------:R-:W-:Y:S05]  /*0080*/  @P0 EXIT ;  /* 0x000000000000094d */ /* 0x000fea0003800000 */
[----:B------:R-:W0:Y:S01]  /*0090*/  S2R R0, SR_TID.X ;  /* 0x0000000000007919 */ /* 0x000e220000002100 */
[----:B------:R-:W1:Y:S01]  /*00a0*/  LDC R21, c[0x0][0x38c] ;  /* 0x0000e300ff157b82 */ /* 0x000e620000000800 */
[----:B------:R-:W2:Y:S01]  /*00b0*/  LDCU.64 UR8, c[0x0][0x358] ;  /* 0x00006b00ff0877ac */ /* 0x000ea20008000a00 */
[----:B------:R-:W3:Y:S06]  /*00c0*/  S2R R7, SR_TID.Y ;  /* 0x0000000000077919 */ /* 0x000eec0000002200 */
[----:B------:R-:W4:Y:S01]  /*00d0*/  LDC.64 R22, c[0x0][0x380] ;  /* 0x0000e000ff167b82 */ /* 0x000f220000000a00 */
[----:B0-----:R-:W-:-:S02]  /*00e0*/  IMAD.SHL.U32 R2, R0, 0x2, RZ ;  /* 0x0000000200027824 */ /* 0x001fc400078e00ff */
[----:B---3--:R-:W-:Y:S02]  /*00f0*/  IMAD.SHL.U32 R3, R7, 0x2, RZ ;  /* 0x0000000207037824 */ /* 0x008fe400078e00ff */
[--C-:B------:R-:W-:Y:S02]  /*0100*/  IMAD R6, R5, 0x40, R2.reuse ;  /* 0x0000004005067824 */ /* 0x100fe400078e0202 */
[----:B------:R-:W-:Y:S02]  /*0110*/  IMAD R2, R4, 0x40, R2 ;  /* 0x0000004004027824 */ /* 0x000fe400078e0202 */
[--C-:B------:R-:W-:Y:S02]  /*0120*/  IMAD R8, R8, 0x40, R3.reuse ;  /* 0x0000004008087824 */ /* 0x100fe400078e0203 */
[----:B------:R-:W-:Y:S02]  /*0130*/  IMAD R3, R4, 0x40, R3 ;  /* 0x0000004004037824 */ /* 0x000fe400078e0203 */
[----:B-1----:R-:W-:-:S02]  /*0140*/  IMAD R13, R8, R21, R2 ;  /* 0x00000015080d7224 */ /* 0x002fc400078e0202 */
[----:B------:R-:W-:Y:S02]  /*0150*/  IMAD R3, R3, R21, R6 ;  /* 0x0000001503037224 */ /* 0x000fe400078e0206 */
[----:B----4-:R-:W-:-:S04]  /*0160*/  IMAD.WIDE R12, R13, 0x4, R22 ;  /* 0x000000040d0c7825 */ /* 0x010fc800078e0216 */
[----:B------:R-:W-:Y:S01]  /*0170*/  IMAD.WIDE R14, R3, 0x4, R22 ;  /* 0x00000004030e7825 */ /* 0x000fe200078e0216 */
[----:B--2---:R-:W2:Y:S03]  /*0180*/  LDG.E R9, desc[UR8][R12.64] ;  /* 0x000000080c097981 */ /* 0x004ea6000c1e1900 */
[C---:B------:R-:W-:Y:S01]  /*0190*/  IMAD.WIDE R4, R21.reuse, 0x4, R12 ;  /* 0x0000000415047825 */ /* 0x040fe200078e020c */
[----:B------:R-:W3:Y:S03]  /*01a0*/  LDG.E R10, desc[UR8][R14.64] ;  /* 0x000000080e0a7981 */ /* 0x000ee6000c1e1900 */
[----:B------:R-:W-:Y:S01]  /*01b0*/  IMAD.WIDE R2, R21, 0x4, R14 ;  /* 0x0000000415027825 */ /* 0x000fe200078e020e */
[----:B------:R-:W4:Y:S04]  /*01c0*/  LDG.E R11, desc[UR8][R12.64+0x4] ;  /* 0x000004080c0b7981 */ /* 0x000f28000c1e1900 */
[----:B------:R0:W4:Y:S04]  /*01d0*/  LDG.E R16, desc[UR8][R14.64+0x4] ;  /* 0x000004080e107981 */ /* 0x000128000c1e1900 */
[----:B------:R-:W4:Y:S04]  /*01e0*/  LDG.E R17, desc[UR8][R4.64] ;  /* 0x0000000804117981 */ /* 0x000f28000c1e1900 */
[----:B------:R-:W4:Y:S04]  /*01f0*/  LDG.E R18, desc[UR8][R2.64] ;  /* 0x0000000802127981 */ /* 0x000f28000c1e1900 */
[----:B------:R-:W4:Y:S04]  /*0200*/  LDG.E R19, desc[UR8][R4.64+0x4] ;  /* 0x0000040804137981 */ /* 0x000f28000c1e1900 */
[----:B------:R-:W4:Y:S01]  /*0210*/  LDG.E R24, desc[UR8][R2.64+0x4] ;  /* 0x0000040802187981 */ /* 0x000f22000c1e1900 */
[----:B------:R-:W1:Y:S01]  /*0220*/  S2UR UR6, SR_CgaCtaId ;  /* 0x00000000000679c3 */ /* 0x000e620000008800 */
[----:B------:R-:W-:-:S02]  /*0230*/  UMOV UR4, 0x400 ;  /* 0x0000040000047882 */ /* 0x000fc40000000000 */
[----:B------:R-:W-:Y:S01]  /*0240*/  UIADD3 UR5, UPT, UPT, UR4, 0x4000, URZ ;  /* 0x0000400004057890 */ /* 0x000fe2000fffe0ff */
[----:B0-----:R-:W-:Y:S01]  /*0250*/  IMAD R15, R8, R21, R6 ;  /* 0x00000015080f7224 */ /* 0x001fe200078e0206 */
[----:B-1----:R-:W-:Y:S02]  /*0260*/  ULEA UR4, UR6, UR4, 0x18 ;  /* 0x0000000406047291 */ /* 0x002fe4000f8ec0ff */
[----:B------:R-:W-:-:S04]  /*0270*/  ULEA UR5, UR6, UR5, 0x18 ;  /* 0x0000000506057291 */ /* 0x000fc8000f8ec0ff */
[C---:B------:R-:W-:Y:S02]  /*0280*/  LEA R13, R7.reuse, UR4, 0x9 ;  /* 0x00000004070d7c11 */ /* 0x040fe4000f8e48ff */
[----:B------:R-:W-:-:S03]  /*0290*/  LEA R7, R7, UR5, 0x9 ;  /* 0x0000000507077c11 */ /* 0x000fc6000f8e48ff */
[C---:B------:R-:W-:Y:S02]  /*02a0*/  IMAD R6, R0.reuse, 0x8, R13 ;  /* 0x0000000800067824 */ /* 0x040fe400078e020d */
[----:B------:R-:W-:Y:S02]  /*02b0*/  IMAD R7, R0, 0x8, R7 ;  /* 0x0000000800077824 */ /* 0x000fe400078e0207 */
[----:B------:R-:W-:-:S04]  /*02c0*/  IMAD.WIDE R22, R15, 0x4, R22 ;  /* 0x000000040f167825 */ /* 0x000fc800078e0216 */
[----:B------:R-:W-:Y:S01]  /*02d0*/  IMAD.WIDE R20, R21, 0x4, R22 ;  /* 0x0000000415147825 */ /* 0x000fe200078e0216 */
[----:B--2---:R-:W-:Y:S04]  /*02e0*/  STS [R6], R9 ;  /* 0x0000000906007388 */ /* 0x004fe80000000800 */
[----:B---3--:R-:W-:Y:S04]  /*02f0*/  STS [R7], R10 ;  /* 0x0000000a07007388 */ /* 0x008fe80000000800 */
[----:B----4-:R0:W-:Y:S04]  /*0300*/  STS [R6+0x4], R11 ;  /* 0x0000040b06007388 */ /* 0x0101e80000000800 */
[----:B------:R1:W-:Y:S04]  /*0310*/  STS [R7+0x4], R16 ;  /* 0x0000041007007388 */ /* 0x0003e80000000800 */
[----:B------:R1:W-:Y:S04]  /*0320*/  STS [R6+0x100], R17 ;  /* 0x0001001106007388 */ /* 0x0003e80000000800 */
[----:B------:R1:W-:Y:S04]  /*0330*/  STS [R7+0x100], R18 ;  /* 0x0001001207007388 */ /* 0x0003e80000000800 */
[----:B------:R1:W-:Y:S04]  /*0340*/  STS [R6+0x104], R19 ;  /* 0x0001041306007388 */ /* 0x0003e80000000800 */
[----:B------:R1:W-:Y:S01]  /*0350*/  STS [R7+0x104], R24 ;  /* 0x0001041807007388 */ /* 0x0003e20000000800 */
[----:B------:R-:W-:Y:S06]  /*0360*/  BAR.SYNC.DEFER_BLOCKING 0x0 ;  /* 0x0000000000007b1d */ /* 0x000fec0000010000 */
[----:B------:R1:W5:Y:S04]  /*0370*/  LDG.E R3, desc[UR8][R22.64] ;  /* 0x0000000816037981 */ /* 0x000368000c1e1900 */
[----:B------:R1:W5:Y:S04]  /*0380*/  LDG.E R27, desc[UR8][R22.64+0x4] ;  /* 0x00000408161b7981 */ /* 0x000368000c1e1900 */
[----:B------:R1:W5:Y:S04]  /*0390*/  LDG.E R29, desc[UR8][R20.64] ;  /* 0x00000008141d7981 */ /* 0x000368000c1e1900 */
[----:B0-----:R1:W5:Y:S01]  /*03a0*/  LDG.E R11, desc[UR8][R20.64+0x4] ;  /* 0x00000408140b7981 */ /* 0x001362000c1e1900 */
[----:B------:R-:W-:Y:S01]  /*03b0*/  LEA R2, R0, UR5, 0x3 ;  /* 0x0000000500027c11 */ /* 0x000fe2000f8e18ff */
[----:B------:R-:W-:Y:S01]  /*03c0*/  VIADD R0, R13, 0x100 ;  /* 0x000001000d007836 */ /* 0x000fe20000000000 */
[----:B------:R-:W-:-:S03]  /*03d0*/  UMOV UR4, 0x200 ;  /* 0x0000020000047882 */ /* 0x000fc60000000000 */
[----:B------:R-:W-:-:S07]  /*03e0*/  VIADD R2, R2, 0x200 ;  /* 0x0000020002027836 */ /* 0x000fce0000000000 */
.L_x_0:
[----:B-1----:R-:W-:Y:S01]  /*03f0*/  LDS.64 R6, [R2+-0x200] ;  /* 0xfffe000002067984 */ /* 0x002fe20000000a00 */
[----:B------:R-:W-:-:S03]  /*0400*/  UIADD3 UR4, UPT, UPT, UR4, 0x1000, URZ ;  /* 0x0000100004047890 */ /* 0x000fc6000fffe0ff */
[----:B------:R-:W0:Y:S01]  /*0410*/  LDS.128 R12, [R0+-0x100] ;  /* 0xffff0000000c7984 */ /* 0x000e220000000c00 */
[----:B------:R-:W-:-:S03]  /*0420*/  UISETP.NE.AND UP0, UPT, UR4, 0x4200, UPT ;  /* 0x000042000400788c */ /* 0x000fc6000bf05270 */
[----:B------:R-:W1:Y:S04]  /*0430*/  LDS.128 R16, [R0] ;  /* 0x0000000000107984 */ /* 0x000e680000000c00 */
[----:B------:R-:W2:Y:S04]  /*0440*/  LDS.64 R8, [R2+-0x100] ;  /* 0xffff000002087984 */ /* 0x000ea80000000a00 */
[----:B------:R-:W3:Y:S04]  /*0450*/  LDS.64 R4, [R2] ;  /* 0x0000000002047984 */ /* 0x000ee80000000a00 */
[----:B------:R-:W4:Y:S01]  /*0460*/  LDS.64 R24, [R2+0x100] ;  /* 0x0001000002187984 */ /* 0x000f220000000a00 */
[----:B0----5:R-:W-:-:S02]  /*0470*/  VIADDMNMX R3, R6, R12, R3, PT ;  /* 0x0000000c06037246 */ /* 0x021fc40003800103 */
[C---:B------:R-:W-:Y:S02]  /*0480*/  VIADDMNMX R12, R7.reuse, R12, R27, PT ;  /* 0x0000000c070c7246 */ /* 0x040fe4000380011b */
[-C--:B-1----:R-:W-:Y:S02]  /*0490*/  VIADDMNMX R6, R6, R16.reuse, R29, PT ;  /* 0x0000001006067246 */ /* 0x082fe4000380011d */
[----:B------:R-:W-:Y:S02]  /*04a0*/  VIADDMNMX R16, R7, R16, R11, PT ;  /* 0x0000001007107246 */ /* 0x000fe4000380010b */
[C---:B--2---:R-:W-:Y:S02]  /*04b0*/  VIADDMNMX R12, R9.reuse, R13, R12, PT ;  /* 0x0000000d090c7246 */ /* 0x044fe4000380010c */
[-C--:B------:R-:W-:Y:S02]  /*04c0*/  VIADDMNMX R7, R8, R17.reuse, R6, PT ;  /* 0x0000001108077246 */ /* 0x080fe40003800106 */
[----:B------:R-:W-:-:S02]  /*04d0*/  VIADDMNMX R9, R9, R17, R16, PT ;  /* 0x0000001109097246 */ /* 0x000fc40003800110 */
[----:B------:R-:W-:Y:S02]  /*04e0*/  VIADDMNMX R3, R8, R13, R3, PT ;  /* 0x0000000d08037246 */ /* 0x000fe40003800103 */
[C---:B---3--:R-:W-:Y:S02]  /*04f0*/  VIADDMNMX R16, R4.reuse, R18, R7, PT ;  /* 0x0000001204107246 */ /* 0x048fe40003800107 */
[-C--:B------:R-:W-:Y:S02]  /*0500*/  VIADDMNMX R3, R4, R14.reuse, R3, PT ;  /* 0x0000000e04037246 */ /* 0x080fe40003800103 */
[C---:B------:R-:W-:Y:S02]  /*0510*/  VIADDMNMX R26, R5.reuse, R14, R12, PT ;  /* 0x0000000e051a7246 */ /* 0x040fe4000380010c */
[----:B------:R-:W-:Y:S01]  /*0520*/  VIADDMNMX R18, R5, R18, R9, PT ;  /* 0x0000001205127246 */ /* 0x000fe20003800109 */
[----:B------:R-:W-:Y:S01]  /*0530*/  LDS.64 R12, [R2+0x200] ;  /* 0x00020000020c7984 */ /* 0x000fe20000000a00 */
[----:B----4-:R-:W-:-:S02]  /*0540*/  VIADDMNMX R3, R24, R15, R3, PT ;  /* 0x0000000f18037246 */ /* 0x010fc40003800103 */
[C---:B------:R-:W-:Y:S01]  /*0550*/  VIADDMNMX R26, R25.reuse, R15, R26, PT ;  /* 0x0000000f191a7246 */ /* 0x040fe2000380011a */
[----:B------:R-:W0:Y:S01]  /*0560*/  LDS.128 R8, [R0+0x10] ;  /* 0x0000100000087984 */ /* 0x000e220000000c00 */
[-C--:B------:R-:W-:Y:S02]  /*0570*/  VIADDMNMX R27, R24, R19.reuse, R16, PT ;  /* 0x00000013181b7246 */ /* 0x080fe40003800110 */
[----:B------:R-:W-:Y:S01]  /*0580*/  VIADDMNMX R18, R25, R19, R18, PT ;  /* 0x0000001319127246 */ /* 0x000fe20003800112 */
[----:B------:R-:W1:Y:S04]  /*0590*/  LDS.128 R4, [R0+-0xf0] ;  /* 0xffff100000047984 */ /* 0x000e680000000c00 */
[----:B------:R-:W2:Y:S04]  /*05a0*/  LDS.64 R14, [R2+0x300] ;  /* 0x00030000020e7984 */ /* 0x000ea80000000a00 */
[----:B------:R-:W3:Y:S04]  /*05b0*/  LDS.64 R16, [R2+0x400] ;  /* 0x0004000002107984 */ /* 0x000ee80000000a00 */
[----:B------:R-:W4:Y:S01]  /*05c0*/  LDS.64 R24, [R2+0x500] ;  /* 0x0005000002187984 */ /* 0x000f220000000a00 */
[----:B0-----:R-:W-:-:S02]  /*05d0*/  VIADDMNMX R27, R12, R8, R27, PT ;  /* 0x000000080c1b7246 */ /* 0x001fc4000380011b */
[C---:B------:R-:W-:Y:S02]  /*05e0*/  VIADDMNMX R18, R13.reuse, R8, R18, PT ;  /* 0x000000080d127246 */ /* 0x040fe40003800112 */
[-C--:B-1----:R-:W-:Y:S02]  /*05f0*/  VIADDMNMX R3, R12, R4.reuse, R3, PT ;  /* 0x000000040c037246 */ /* 0x082fe40003800103 */
[----:B------:R-:W-:Y:S02]  /*0600*/  VIADDMNMX R26, R13, R4, R26, PT ;  /* 0x000000040d1a7246 */ /* 0x000fe4000380011a */
[CC--:B--2---:R-:W-:Y:S02]  /*0610*/  VIADDMNMX R27, R14.reuse, R9.reuse, R27, PT ;  /* 0x000000090e1b7246 */ /* 0x0c4fe4000380011b */
[----:B------:R-:W-:Y:S02]  /*0620*/  VIADDMNMX R18, R15, R9, R18, PT ;  /* 0x000000090f127246 */ /* 0x000fe40003800112 */
[----:B------:R-:W-:-:S02]  /*0630*/  VIADDMNMX R3, R14, R5, R3, PT ;  /* 0x000000050e037246 */ /* 0x000fc40003800103 */
[----:B------:R-:W-:Y:S02]  /*0640*/  VIADDMNMX R26, R15, R5, R26, PT ;  /* 0x000000050f1a7246 */ /* 0x000fe4000380011a */
[C---:B---3--:R-:W-:Y:S01]  /*0650*/  VIADDMNMX R8, R16.reuse, R10, R27, PT ;  /* 0x0000000a10087246 */ /* 0x048fe2000380011b */
[----:B------:R-:W-:Y:S01]  /*0660*/  LDS.64 R4, [R2+0x600] ;  /* 0x0006000002047984 */ /* 0x000fe20000000a00 */
[-C--:B------:R-:W-:Y:S02]  /*0670*/  VIADDMNMX R3, R16, R6.reuse, R3, PT ;  /* 0x0000000610037246 */ /* 0x080fe40003800103 */
[C---:B------:R-:W-:Y:S01]  /*0680*/  VIADDMNMX R26, R17.reuse, R6, R26, PT ;  /* 0x00000006111a7246 */ /* 0x040fe2000380011a */
[----:B------:R-:W0:Y:S01]  /*0690*/  LDS.128 R12, [R0+-0xe0] ;  /* 0xffff2000000c7984 */ /* 0x000e220000000c00 */
[----:B------:R-:W-:Y:S02]  /*06a0*/  VIADDMNMX R10, R17, R10, R18, PT ;  /* 0x0000000a110a7246 */ /* 0x000fe40003800112 */
[-C--:B----4-:R-:W-:Y:S01]  /*06b0*/  VIADDMNMX R3, R24, R7.reuse, R3, PT ;  /* 0x0000000718037246 */ /* 0x090fe20003800103 */
[----:B------:R-:W1:Y:S01]  /*06c0*/  LDS.128 R16, [R0+0x20] ;  /* 0x0000200000107984 */ /* 0x000e620000000c00 */
[----:B------:R-:W-:-:S02]  /*06d0*/  VIADDMNMX R26, R25, R7, R26, PT ;  /* 0x00000007191a7246 */ /* 0x000fc4000380011a */
[-C--:B------:R-:W-:Y:S01]  /*06e0*/  VIADDMNMX R27, R24, R11.reuse, R8, PT ;  /* 0x0000000b181b7246 */ /* 0x080fe20003800108 */
[----:B------:R-:W2:Y:S01]  /*06f0*/  LDS.64 R6, [R2+0x700] ;  /* 0x0007000002067984 */ /* 0x000ea20000000a00 */
[----:B------:R-:W-:-:S03]  /*0700*/  VIADDMNMX R10, R25, R11, R10, PT ;  /* 0x0000000b190a7246 */ /* 0x000fc6000380010a */
[----:B------:R-:W3:Y:S04]  /*0710*/  LDS.64 R8, [R2+0x800] ;  /* 0x0008000002087984 */ /* 0x000ee80000000a00 */
[----:B------:R-:W4:Y:S01]  /*0720*/  LDS.64 R24, [R2+0x900] ;  /* 0x0009000002187984 */ /* 0x000f220000000a00 */
[CC--:B0-----:R-:W-:Y:S02]  /*0730*/  VIADDMNMX R3, R4.reuse, R12.reuse, R3, PT ;  /* 0x0000000c04037246 */ /* 0x0c1fe40003800103 */
[C---:B------:R-:W-:Y:S02]  /*0740*/  VIADDMNMX R26, R5.reuse, R12, R26, PT ;  /* 0x0000000c051a7246 */ /* 0x040fe4000380011a */
[-C--:B-1----:R-:W-:Y:S02]  /*0750*/  VIADDMNMX R27, R4, R16.reuse, R27, PT ;  /* 0x00000010041b7246 */ /* 0x082fe4000380011b */
[----:B------:R-:W-:-:S02]  /*0760*/  VIADDMNMX R10, R5, R16, R10, PT ;  /* 0x00000010050a7246 */ /* 0x000fc4000380010a */
[CC--:B--2---:R-:W-:Y:S02]  /*0770*/  VIADDMNMX R3, R6.reuse, R13.reuse, R3, PT ;  /* 0x0000000d06037246 */ /* 0x0c4fe40003800103 */
[C---:B------:R-:W-:Y:S02]  /*0780*/  VIADDMNMX R26, R7.reuse, R13, R26, PT ;  /* 0x0000000d071a7246 */ /* 0x040fe4000380011a */
[-C--:B------:R-:W-:Y:S01]  /*0790*/  VIADDMNMX R27, R6, R17.reuse, R27, PT ;  /* 0x00000011061b7246 */ /* 0x080fe2000380011b */
[----:B------:R-:W-:Y:S01]  /*07a0*/  LDS.64 R12, [R2+0xa00] ;  /* 0x000a0000020c7984 */ /* 0x000fe20000000a00 */
[----:B------:R-:W-:Y:S02]  /*07b0*/  VIADDMNMX R10, R7, R17, R10, PT ;  /* 0x00000011070a7246 */ /* 0x000fe4000380010a */
[-C--:B---3--:R-:W-:Y:S01]  /*07c0*/  VIADDMNMX R3, R8, R14.reuse, R3, PT ;  /* 0x0000000e08037246 */ /* 0x088fe20003800103 */
[----:B------:R-:W0:Y:S01]  /*07d0*/  LDS.128 R4, [R0+-0xd0] ;  /* 0xffff300000047984 */ /* 0x000e220000000c00 */
[----:B------:R-:W-:-:S02]  /*07e0*/  VIADDMNMX R26, R9, R14, R26, PT ;  /* 0x0000000e091a7246 */ /* 0x000fc4000380011a */
[-C--:B------:R-:W-:Y:S02]  /*07f0*/  VIADDMNMX R16, R8, R18.reuse, R27, PT ;  /* 0x0000001208107246 */ /* 0x080fe4000380011b */
[----:B------:R-:W-:Y:S02]  /*0800*/  VIADDMNMX R18, R9, R18, R10, PT ;  /* 0x0000001209127246 */ /* 0x000fe4000380010a */
[----:B------:R1:W2:Y:S01]  /*0810*/  LDS.128 R8, [R0+0x30] ;  /* 0x0000300000087984 */ /* 0x0002a20000000c00 */
[CC--:B----4-:R-:W-:Y:S02]  /*0820*/  VIADDMNMX R3, R24.reuse, R15.reuse, R3, PT ;  /* 0x0000000f18037246 */ /* 0x0d0fe40003800103 */
[----:B------:R-:W-:Y:S02]  /*0830*/  VIADDMNMX R26, R25, R15, R26, PT ;  /* 0x0000000f191a7246 */ /* 0x000fe4000380011a */
[----:B------:R-:W3:Y:S01]  /*0840*/  LDS.64 R14, [R2+0xb00] ;  /* 0x000b0000020e7984 */ /* 0x000ee20000000a00 */
[----:B------:R-:W-:-:S02]  /*0850*/  VIADDMNMX R27, R24, R19, R16, PT ;  /* 0x00000013181b7246 */ /* 0x000fc40003800110 */
[----:B------:R-:W-:Y:S01]  /*0860*/  VIADDMNMX R25, R25, R19, R18, PT ;  /* 0x0000001319197246 */ /* 0x000fe20003800112 */
[----:B------:R-:W4:Y:S01]  /*0870*/  LDS.64 R16, [R2+0xc00] ;  /* 0x000c000002107984 */ /* 0x000f220000000a00 */
[----:B-1----:R-:W-:-:S03]  /*0880*/  VIADD R0, R0, 0x40 ;  /* 0x0000004000007836 */ /* 0x002fc60000000000 */
[----:B------:R1:W4:Y:S02]  /*0890*/  LDS.64 R18, [R2+0xd00] ;  /* 0x000d000002127984 */ /* 0x0003240000000a00 */
[----:B-1----:R-:W-:Y:S01]  /*08a0*/  VIADD R2, R2, 0x1000 ;  /* 0x0000100002027836 */ /* 0x002fe20000000000 */
[CC--:B0-----:R-:W-:Y:S02]  /*08b0*/  VIADDMNMX R3, R12.reuse, R4.reuse, R3, PT ;  /* 0x000000040c037246 */ /* 0x0c1fe40003800103 */
[C---:B------:R-:W-:Y:S02]  /*08c0*/  VIADDMNMX R26, R13.reuse, R4, R26, PT ;  /* 0x000000040d1a7246 */ /* 0x040fe4000380011a */
[-C--:B--2---:R-:W-:Y:S02]  /*08d0*/  VIADDMNMX R27, R12, R8.reuse, R27, PT ;  /* 0x000000080c1b7246 */ /* 0x084fe4000380011b */
[----:B------:R-:W-:Y:S02]  /*08e0*/  VIADDMNMX R8, R13, R8, R25, PT ;  /* 0x000000080d087246 */ /* 0x000fe40003800119 */
[----:B---3--:R-:W-:-:S02]  /*08f0*/  VIADDMNMX R3, R14, R5, R3, PT ;  /* 0x000000050e037246 */ /* 0x008fc40003800103 */
[----:B------:R-:W-:Y:S02]  /*0900*/  VIADDMNMX R27, R14, R9, R27, PT ;  /* 0x000000090e1b7246 */ /* 0x000fe4000380011b */
[C---:B------:R-:W-:Y:S02]  /*0910*/  VIADDMNMX R26, R15.reuse, R5, R26, PT ;  /* 0x000000050f1a7246 */ /* 0x040fe4000380011a */
[----:B------:R-:W-:Y:S02]  /*0920*/  VIADDMNMX R8, R15, R9, R8, PT ;  /* 0x000000090f087246 */ /* 0x000fe40003800108 */
[C---:B----4-:R-:W-:Y:S02]  /*0930*/  VIADDMNMX R3, R16.reuse, R6, R3, PT ;  /* 0x0000000610037246 */ /* 0x050fe40003800103 */
[----:B------:R-:W-:Y:S02]  /*0940*/  VIADDMNMX R16, R16, R10, R27, PT ;  /* 0x0000000a10107246 */ /* 0x000fe4000380011b */
[----:B------:R-:W-:-:S02]  /*0950*/  VIADDMNMX R26, R17, R6, R26, PT ;  /* 0x00000006111a7246 */ /* 0x000fc4000380011a */
[----:B------:R-:W-:Y:S02]  /*0960*/  VIADDMNMX R8, R17, R10, R8, PT ;  /* 0x0000000a11087246 */ /* 0x000fe40003800108 */
[C---:B------:R-:W-:Y:S02]  /*0970*/  VIADDMNMX R29, R18.reuse, R11, R16, PT ;  /* 0x0000000b121d7246 */ /* 0x040fe40003800110 */
[-C--:B------:R-:W-:Y:S02]  /*0980*/  VIADDMNMX R3, R18, R7.reuse, R3, PT ;  /* 0x0000000712037246 */ /* 0x080fe40003800103 */
[C---:B------:R-:W-:Y:S02]  /*0990*/  VIADDMNMX R27, R19.reuse, R7, R26, PT ;  /* 0x00000007131b7246 */ /* 0x040fe4000380011a */
[----:B------:R-:W-:Y:S01]  /*09a0*/  VIADDMNMX R11, R19, R11, R8, PT ;  /* 0x0000000b130b7246 */ /* 0x000fe20003800108 */
[----:B------:R-:W-:Y:S06]  /*09b0*/  BRA.U UP0, `(.L_x_0) ;  /* 0xfffffff9008c7547 */ /* 0x000fec000b83ffff */
[----:B------:R-:W-:Y:S04]  /*09c0*/  STG.E desc[UR8][R22.64], R3 ;  /* 0x0000000316007986 */ /* 0x000fe8000c101908 */
[----:B------:R-:W-:Y:S04]  /*09d0*/  STG.E desc[UR8][R22.64+0x4], R27 ;  /* 0x0000041b16007986 */ /* 0x000fe8000c101908 */
[----:B------:R-:W-:Y:S04]  /*09e0*/  STG.E desc[UR8][R20.64], R29 ;  /* 0x0000001d14007986 */ /* 0x000fe8000c101908 */
[----:B------:R-:W-:Y:S01]  /*09f0*/  STG.E desc[UR8][R20.64+0x4], R11 ;  /* 0x0000040b14007986 */ /* 0x000fe2000c101908 */
[----:B------:R-:W-:Y:S05]  /*0a00*/  EXIT ;  /* 0x000000000000794d */ /* 0x000fea0003800000 */
.L_x_1:
[----:B------:R-:W-:-:S00]  /*0a10*/  BRA `(.L_x_1) ;  /* 0xfffffffc00fc7947 */ /* 0x000fc0000383ffff */
[----:B------:R-:W-:-:S00]  /*0a20*/  NOP ;  /* 0x0000000000007918 */ /* 0x000fc00000000000 */
        /* <DEDUP_REMOVED lines=13> */
.L_x_8:


//--------------------- .text._Z16phase2_optimizedPiii --------------------------
	.section	.text._Z16phase2_optimizedPiii,"ax",@progbits
	.align	128
        .global         _Z16phase2_optimizedPiii
        .type           _Z16phase2_optimizedPiii,@function
        .size           _Z16phase2_optimizedPiii,(.L_x_9 - _Z16phase2_optimizedPiii)
        .other          _Z16phase2_optimizedPiii,@"STO_CUDA_ENTRY STV_DEFAULT"
_Z16phase2_optimizedPiii:
.text._Z16phase2_optimizedPiii:
[----:B------:R-:W-:Y:S08]  /*0000*/  LDC R1, c[0x0][0x37c] ;  /* 0x0000df00ff017b82 */ /* 0x000ff00000000800 */
[----:B------:R-:W0:Y:S01]  /*0010*/  S2UR UR9, SR_CTAID.Y ;  /* 0x00000000000979c3 */ /* 0x000e220000002600 */
[----:B------:R-:W1:Y:S01]  /*0020*/  S2R R14, SR_TID.Y ;  /* 0x00000000000e7919 */ /* 0x000e620000002200 */
[----:B------:R-:W-:Y:S01]  /*0030*/  UMOV UR4, 0x400 ;  /* 0x0000040000047882 */ /* 0x000fe20000000000 */
[----:B------:R-:W2:Y:S01]  /*0040*/  LDCU.64 UR10, c[0x0][0x358] ;  /* 0x00006b00ff0a77ac */ /* 0x000ea20008000a00 */
[----:B------:R-:W3:Y:S01]  /*0050*/  S2R R2, SR_TID.X ;  /* 0x0000000000027919 */ /* 0x000ee20000002100 */
[----:B------:R-:W-:-:S03]  /*0060*/  UIADD3 UR5, UPT, UPT, UR4, 0x4000, URZ ;  /* 0x0000400004057890 */ /* 0x000fc6000fffe0ff */
[----:B------:R-:W4:Y:S01]  /*0070*/  S2UR UR6, SR_CgaCtaId ;  /* 0x00000000000679c3 */ /* 0x000f220000008800 */
[----:B0-----:R-:W-:Y:S01]  /*0080*/  ISETP.NE.AND P0, PT, RZ, UR9, PT ;  /* 0x00000009ff007c0c */ /* 0x001fe2000bf05270 */
[----:B----4-:R-:W-:Y:S01]  /*0090*/  ULEA UR5, UR6, UR5, 0x18 ;  /* 0x0000000506057291 */ /* 0x010fe2000f8ec0ff */
[----:B-1----:R-:W-:Y:S02]  /*00a0*/  IMAD.SHL.U32 R0, R14, 0x2, RZ ;  /* 0x000000020e007824 */ /* 0x002fe400078e00ff */
[----:B---3--:R-:W-:-:S03]  /*00b0*/  IMAD.SHL.U32 R3, R2, 0x2, RZ ;  /* 0x0000000202037824 */ /* 0x008fc600078e00ff */
[----:B------:R-:W-:-:S04]  /*00c0*/  LEA R5, R14, UR5, 0x9 ;  /* 0x000000050e057c11 */ /* 0x000fc8000f8e48ff */
[----:B------:R-:W-:Y:S02]  /*00d0*/  LEA R4, R2, R5, 0x3 ;  /* 0x0000000502047211 */ /* 0x000fe400078e18ff */
[----:B--2---:R-:W-:Y:S05]  /*00e0*/  @P0 BRA `(.L_x_2) ;  /* 0x00000000008c0947 */ /* 0x004fea0003800000 */
[----:B------:R-:W0:Y:S01]  /*00f0*/  S2R R8, SR_CTAID.X ;  /* 0x0000000000087919 */ /* 0x000e220000002500 */
[----:B------:R-:W0:Y:S02]  /*0100*/  LDC R5, c[0x0][0x388] ;  /* 0x0000e200ff057b82 */ /* 0x000e240000000800 */
[----:B0-----:R-:W-:-:S13]  /*0110*/  ISETP.NE.AND P1, PT, R8, R5, PT ;  /* 0x000000050800720c */ /* 0x001fda0003f25270 */
[----:B------:R-:W-:Y:S05]  /*0120*/  @!P1 EXIT ;  /* 0x000000000000994d */ /* 0x000fea0003800000 */
[----:B------:R-:W0:Y:S01]  /*0130*/  LDC R17, c[0x0][0x38c] ;  /* 0x0000e300ff117b82 */ /* 0x000e220000000800 */
[C---:B------:R-:W-:Y:S01]  /*0140*/  IMAD R0, R5.reuse, 0x40, R0 ;  /* 0x0000004005007824 */ /* 0x040fe200078e0200 */
[----:B------:R-:W-:Y:S01]  /*0150*/  LEA R5, R5, R3, 0x6 ;  /* 0x0000000305057211 */ /* 0x000fe200078e30ff */
[----:B------:R-:W-:-:S05]  /*0160*/  IMAD R3, R8, 0x40, R3 ;  /* 0x0000004008037824 */ /* 0x000fca00078e0203 */
[----:B------:R-:W1:Y:S01]  /*0170*/  LDC.64 R6, c[0x0][0x380] ;  /* 0x0000e000ff067b82 */ /* 0x000e620000000a00 */
[CC--:B0-----:R-:W-:Y:S02]  /*0180*/  IMAD R5, R0.reuse, R17.reuse, R5 ;  /* 0x0000001100057224 */ /* 0x0c1fe400078e0205 */
[----:B------:R-:W-:Y:S02]  /*0190*/  IMAD R13, R0, R17, R3 ;  /* 0x00000011000d7224 */ /* 0x000fe400078e0203 */
[----:B-1----:R-:W-:-:S04]  /*01a0*/  IMAD.WIDE R10, R5, 0x4, R6 ;  /* 0x00000004050a7825 */ /* 0x002fc800078e0206 */
[----:B------:R-:W-:Y:S01]  /*01b0*/  IMAD.WIDE R12, R13, 0x4, R6 ;  /* 0x000000040d0c7825 */ /* 0x000fe200078e0206 */
[----:B------:R-:W2:Y:S03]  /*01c0*/  LDG.E R15, desc[UR10][R10.64] ;  /* 0x0000000a0a0f7981 */ /* 0x000ea6000c1e1900 */
[C---:B------:R-:W-:Y:S01]  /*01d0*/  IMAD.WIDE R8, R17.reuse, 0x4, R10 ;  /* 0x0000000411087825 */ /* 0x040fe200078e020a */
[----:B------:R-:W3:Y:S03]  /*01e0*/  LDG.E R19, desc[UR10][R10.64+0x4] ;  /* 0x0000040a0a137981 */ /* 0x000ee6000c1e1900 */
[----:B------:R-:W-:Y:S01]  /*01f0*/  IMAD.WIDE R6, R17, 0x4, R12 ;  /* 0x0000000411067825 */ /* 0x000fe200078e020c */
[----:B------:R-:W4:Y:S04]  /*0200*/  LDG.E R21, desc[UR10][R12.64+0x4] ;  /* 0x0000040a0c157981 */ /* 0x000f28000c1e1900 */
[----:B------:R-:W5:Y:S04]  /*0210*/  LDG.E R17, desc[UR10][R12.64] ;  /* 0x0000000a0c117981 */ /* 0x000f68000c1e1900 */
[----:B------:R-:W4:Y:S04]  /*0220*/  LDG.E R23, desc[UR10][R8.64] ;  /* 0x0000000a08177981 */ /* 0x000f28000c1e1900 */
[----:B------:R-:W4:Y:S04]  /*0230*/  LDG.E R25, desc[UR10][R6.64] ;  /* 0x0000000a06197981 */ /* 0x000f28000c1e1900 */
[----:B------:R-:W4:Y:S04]  /*0240*/  LDG.E R27, desc[UR10][R8.64+0x4] ;  /* 0x0000040a081b7981 */ /* 0x000f28000c1e1900 */
[----:B------:R-:W4:Y:S01]  /*0250*/  LDG.E R29, desc[UR10][R6.64+0x4] ;  /* 0x0000040a061d7981 */ /* 0x000f22000c1e1900 */
[----:B------:R-:W-:-:S06]  /*0260*/  ULEA UR4, UR6, UR4, 0x18 ;  /* 0x0000000406047291 */ /* 0x000fcc000f8ec0ff */
[----:B------:R-:W-:-:S04]  /*0270*/  LEA R5, R14, UR4, 0x9 ;  /* 0x000000040e057c11 */ /* 0x000fc8000f8e48ff */
[----:B------:R-:W-:-:S05]  /*0280*/  LEA R16, R2, R5, 0x3 ;  /* 0x0000000502107211 */ /* 0x000fca00078e18ff */
[----:B--2---:R1:W-:Y:S04]  /*0290*/  STS [R16], R15 ;  /* 0x0000000f10007388 */ /* 0x0043e80000000800 */
[----:B-----5:R1:W-:Y:S04]  /*02a0*/  STS [R4], R17 ;  /* 0x0000001104007388 */ /* 0x0203e80000000800 */
[----:B---3--:R1:W-:Y:S04]  /*02b0*/  STS [R16+0x4], R19 ;  /* 0x0000041310007388 */ /* 0x0083e80000000800 */
[----:B----4-:R1:W-:Y:S04]  /*02c0*/  STS [R4+0x4], R21 ;  /* 0x0000041504007388 */ /* 0x0103e80000000800 */
[----:B------:R1:W-:Y:S04]  /*02d0*/  STS [R16+0x100], R23 ;  /* 0x0001001710007388 */ /* 0x0003e80000000800 */
[----:B------:R1:W-:Y:S04]  /*02e0*/  STS [R4+0x100], R25 ;  /* 0x0001001904007388 */ /* 0x0003e80000000800 */
[----:B------:R1:W-:Y:S04]  /*02f0*/  STS [R16+0x104], R27 ;  /* 0x0001041b10007388 */ /* 0x0003e80000000800 */
[----:B------:R1:W-:Y:S01]  /*0300*/  STS [R4+0x104], R29 ;  /* 0x0001041d04007388 */ /* 0x0003e20000000800 */
[----:B------:R-:W-:Y:S05]  /*0310*/  BRA `(.L_x_3) ;  /* 0x0000000000887947 */ /* 0x000fea0003800000 */
.L_x_2:
        /* <DEDUP_REMOVED lines=9> */
[-CC-:B0-----:R-:W-:Y:S02]  /*03b0*/  IMAD R13, R8, R9.reuse, R3.reuse ;  /* 0x00000009080d7224 */ /* 0x181fe400078e0203 */
        /* <DEDUP_REMOVED lines=9> */
[----:B------:R-:W5:Y:S04]  /*0450*/  LDG.E R20, desc[UR10][R6.64] ;  /* 0x0000000a06147981 */ /* 0x000f68000c1e1900 */
[----:B------:R-:W5:Y:S04]  /*0460*/  LDG.E R17, desc[UR10][R8.64] ;  /* 0x0000000a08117981 */ /* 0x000f68000c1e1900 */
[----:B------:R-:W5:Y:S04]  /*0470*/  LDG.E R22, desc[UR10][R6.64+0x4] ;  /* 0x0000040a06167981 */ /* 0x000f68000c1e1900 */
[----:B------:R-:W5:Y:S01]  /*0480*/  LDG.E R19, desc[UR10][R8.64+0x4] ;  /* 0x0000040a08137981 */ /* 0x000f62000c1e1900 */
[----:B------:R-:W-:-:S06]  /*0490*/  ULEA UR4, UR6, UR4, 0x18 ;  /* 0x0000000406047291 */ /* 0x000fcc000f8ec0ff */
[----:B------:R-:W-:-:S04]  /*04a0*/  LEA R21, R14, UR4, 0x9 ;  /* 0x000000040e157c11 */ /* 0x000fc8000f8e48ff */
[----:B------:R-:W-:-:S05]  /*04b0*/  LEA R21, R2, R21, 0x3 ;  /* 0x0000001502157211 */ /* 0x000fca00078e18ff */
[----:B--2---:R0:W-:Y:S04]  /*04c0*/  STS [R21], R16 ;  /* 0x0000001015007388 */ /* 0x0041e80000000800 */
[----:B---3--:R0:W-:Y:S04]  /*04d0*/  STS [R4], R5 ;  /* 0x0000000504007388 */ /* 0x0081e80000000800 */
[----:B----4-:R0:W-:Y:S04]  /*04e0*/  STS [R21+0x4], R18 ;  /* 0x0000041215007388 */ /* 0x0101e80000000800 */
[----:B-----5:R0:W-:Y:S04]  /*04f0*/  STS [R4+0x4], R15 ;  /* 0x0000040f04007388 */ /* 0x0201e80000000800 */
[----:B------:R0:W-:Y:S04]  /*0500*/  STS [R21+0x100], R20 ;  /* 0x0001001415007388 */ /* 0x0001e80000000800 */
[----:B------:R0:W-:Y:S04]  /*0510*/  STS [R4+0x100], R17 ;  /* 0x0001001104007388 */ /* 0x0001e80000000800 */
[----:B------:R0:W-:Y:S04]  /*0520*/  STS [R21+0x104], R22 ;  /* 0x0001041615007388 */ /* 0x0001e80000000800 */
[----:B------:R0:W-:Y:S02]  /*0530*/  STS [R4+0x104], R19 ;  /* 0x0001041304007388 */ /* 0x0001e40000000800 */
.L_x_3:
[----:B------:R-:W-:Y:S06]  /*0540*/  BAR.SYNC.DEFER_BLOCKING 0x0 ;  /* 0x0000000000007b1d */ /* 0x000fec0000010000 */
[----:B------:R-:W-:Y:S01]  /*0550*/  UMOV UR8, 0x100 ;  /* 0x0000010000087882 */ /* 0x000fe20000000000 */
[----:B------:R-:W-:Y:S01]  /*0560*/  UMOV UR6, UR5 ;  /* 0x0000000500067c82 */ /* 0x000fe20008000000 */
[----:B------:R-:W-:-:S05]  /*0570*/  UMOV UR7, UR4 ;  /* 0x0000000400077c82 */ /* 0x000fca0008000000 */
.L_x_4:
[----:B------:R-:W-:Y:S01]  /*0580*/  LEA R6, R14, UR4, 0x9 ;  /* 0x000000040e067c11 */ /* 0x000fe2000f8e48ff */
[----:B01----:R-:W-:Y:S01]  /*0590*/  LDS R16, [R4] ;  /* 0x0000000004107984 */ /* 0x003fe20000000800 */
[----:B------:R-:W-:Y:S01]  /*05a0*/  LEA R7, R2, UR6, 0x3 ;  /* 0x0000000602077c11 */ /* 0x000fe2000f8e18ff */
[----:B------:R-:W-:Y:S01]  /*05b0*/  UIADD3 UR8, UPT, UPT, UR8, 0x200, URZ ;  /* 0x0000020008087890 */ /* 0x000fe2000fffe0ff */
[----:B------:R-:W-:Y:S01]  /*05c0*/  LEA R8, R14, UR5, 0x9 ;  /* 0x000000050e087c11 */ /* 0x000fe2000f8e48ff */
[----:B------:R-:W-:Y:S01]  /*05d0*/  @!P0 LDS R9, [R6] ;  /* 0x0000000006098984 */ /* 0x000fe20000000800 */
[----:B------:R-:W-:Y:S01]  /*05e0*/  LEA R5, R2, UR7, 0x3 ;  /* 0x0000000702057c11 */ /* 0x000fe2000f8e18ff */
[----:B------:R-:W-:Y:S01]  /*05f0*/  UISETP.NE.AND UP0, UPT, UR8, 0x4100, UPT ;  /* 0x000041000800788c */ /* 0x000fe2000bf05270 */
[----:B------:R-:W-:Y:S01]  /*0600*/  ISETP.NE.AND P1, PT, RZ, UR9, PT ;  /* 0x00000009ff007c0c */ /* 0x000fe2000bf25270 */
[----:B------:R-:W0:Y:S01]  /*0610*/  @!P0 LDS R10, [R7] ;  /* 0x00000000070a8984 */ /* 0x000e220000000800 */
[----:B------:R-:W-:-:S02]  /*0620*/  UIADD3 UR7, UPT, UPT, UR7, 0x200, URZ ;  /* 0x0000020007077890 */ /* 0x000fc4000fffe0ff */
[----:B------:R-:W-:Y:S01]  /*0630*/  UIADD3 UR6, UPT, UPT, UR6, 0x200, URZ ;  /* 0x0000020006067890 */ /* 0x000fe2000fffe0ff */
[----:B--2---:R-:W-:Y:S01]  /*0640*/  @P0 LDS R11, [R8] ;  /* 0x00000000080b0984 */ /* 0x004fe20000000800 */
[----:B------:R-:W-:Y:S02]  /*0650*/  UIADD3 UR5, UPT, UPT, UR5, 0x8, URZ ;  /* 0x0000000805057890 */ /* 0x000fe4000fffe0ff */
[----:B------:R-:W-:Y:S01]  /*0660*/  UIADD3 UR4, UPT, UPT, UR4, 0x8, URZ ;  /* 0x0000000804047890 */ /* 0x000fe2000fffe0ff */
[----:B------:R-:W1:Y:S01]  /*0670*/  @P0 LDS R12, [R5] ;  /* 0x00000000050c0984 */ /* 0x000e620000000800 */
[----:B0-----:R-:W-:Y:S01]  /*0680*/  @!P0 IMAD.IADD R9, R9, 0x1, R10 ;  /* 0x0000000109098824 */ /* 0x001fe200078e020a */
[----:B-1----:R-:W-:-:S04]  /*0690*/  @P0 IADD3 R9, PT, PT, R11, R12, RZ ;  /* 0x0000000c0b090210 */ /* 0x002fc80007ffe0ff */
[----:B------:R-:W-:Y:S02]  /*06a0*/  ISETP.GE.AND P2, PT, R9, R16, PT ;  /* 0x000000100900720c */ /* 0x000fe40003f46270 */
[----:B------:R-:W-:Y:S11]  /*06b0*/  LDS R16, [R4+0x4] ;  /* 0x0000040004107984 */ /* 0x000ff60000000800 */
[----:B------:R-:W-:Y:S04]  /*06c0*/  @!P2 STS [R4], R9 ;  /* 0x000000090400a388 */ /* 0x000fe80000000800 */
[----:B------:R-:W-:Y:S04]  /*06d0*/  @P1 LDS R10, [R8] ;  /* 0x00000000080a1984 */ /* 0x000fe80000000800 */
[----:B------:R-:W0:Y:S04]  /*06e0*/  @P1 LDS R11, [R5+0x4] ;  /* 0x00000400050b1984 */ /* 0x000e280000000800 */
[----:B------:R-:W-:Y:S04]  /*06f0*/  @!P1 LDS R12, [R6] ;  /* 0x00000000060c9984 */ /* 0x000fe80000000800 */
[----:B------:R-:W1:Y:S01]  /*0700*/  @!P1 LDS R13, [R7+0x4] ;  /* 0x00000400070d9984 */ /* 0x000e620000000800 */
[----:B0-----:R-:W-:Y:S01]  /*0710*/  @P1 IMAD.IADD R11, R10, 0x1, R11 ;  /* 0x000000010a0b1824 */ /* 0x001fe200078e020b */
[----:B-1----:R-:W-:-:S04]  /*0720*/  @!P1 IADD3 R11, PT, PT, R12, R13, RZ ;  /* 0x0000000d0c0b9210 */ /* 0x002fc80007ffe0ff */
[----:B------:R-:W-:Y:S02]  /*0730*/  ISETP.GE.AND P2, PT, R11, R16, PT ;  /* 0x000000100b00720c */ /* 0x000fe40003f46270 */
[----:B------:R-:W-:Y:S11]  /*0740*/  LDS R16, [R4+0x100] ;  /* 0x0001000004107984 */ /* 0x000ff60000000800 */
[----:B------:R-:W-:Y:S04]  /*0750*/  @!P2 STS [R4+0x4], R11 ;  /* 0x0000040b0400a388 */ /* 0x000fe80000000800 */
[----:B------:R-:W-:Y:S04]  /*0760*/  @P1 LDS R10, [R8+0x100] ;  /* 0x00010000080a1984 */ /* 0x000fe80000000800 */
[----:B------:R-:W0:Y:S04]  /*0770*/  @P1 LDS R9, [R5] ;  /* 0x0000000005091984 */ /* 0x000e280000000800 */
[----:B------:R-:W-:Y:S04]  /*0780*/  @!P1 LDS R12, [R6+0x100] ;  /* 0x00010000060c9984 */ /* 0x000fe80000000800 */
[----:B------:R-:W1:Y:S01]  /*0790*/  @!P1 LDS R13, [R7] ;  /* 0x00000000070d9984 */ /* 0x000e620000000800 */
[----:B0-----:R-:W-:Y:S01]  /*07a0*/  @P1 IMAD.IADD R9, R10, 0x1, R9 ;  /* 0x000000010a091824 */ /* 0x001fe200078e0209 */
[----:B-1----:R-:W-:-:S04]  /*07b0*/  @!P1 IADD3 R9, PT, PT, R12, R13, RZ ;  /* 0x0000000d0c099210 */ /* 0x002fc80007ffe0ff */
[----:B------:R-:W-:Y:S02]  /*07c0*/  ISETP.GE.AND P2, PT, R9, R16, PT ;  /* 0x000000100900720c */ /* 0x000fe40003f46270 */
[----:B------:R-:W-:Y:S11]  /*07d0*/  LDS R16, [R4+0x104] ;  /* 0x0001040004107984 */ /* 0x000ff60000000800 */
[----:B------:R-:W-:Y:S04]  /*07e0*/  @!P2 STS [R4+0x100], R9 ;  /* 0x000100090400a388 */ /* 0x000fe80000000800 */
[----:B------:R-:W-:Y:S04]  /*07f0*/  @P1 LDS R10, [R8+0x100] ;  /* 0x00010000080a1984 */ /* 0x000fe80000000800 */
[----:B------:R-:W0:Y:S04]  /*0800*/  @P1 LDS R11, [R5+0x4] ;  /* 0x00000400050b1984 */ /* 0x000e280000000800 */
[----:B------:R-:W-:Y:S04]  /*0810*/  @!P1 LDS R12, [R6+0x100] ;  /* 0x00010000060c9984 */ /* 0x000fe80000000800 */
[----:B------:R-:W1:Y:S01]  /*0820*/  @!P1 LDS R13, [R7+0x4] ;  /* 0x00000400070d9984 */ /* 0x000e620000000800 */
[----:B0-----:R-:W-:Y:S01]  /*0830*/  @P1 IMAD.IADD R11, R10, 0x1, R11 ;  /* 0x000000010a0b1824 */ /* 0x001fe200078e020b */
[----:B-1----:R-:W-:-:S04]  /*0840*/  @!P1 IADD3 R11, PT, PT, R12, R13, RZ ;  /* 0x0000000d0c0b9210 */ /* 0x002fc80007ffe0ff */
[----:B------:R-:W-:-:S13]  /*0850*/  ISETP.GE.AND P2, PT, R11, R16, PT ;  /* 0x000000100b00720c */ /* 0x000fda0003f46270 */
[----:B------:R-:W-:Y:S01]  /*0860*/  @!P2 STS [R4+0x104], R11 ;  /* 0x0001040b0400a388 */ /* 0x000fe20000000800 */
[----:B------:R-:W-:Y:S06]  /*0870*/  BAR.SYNC.DEFER_BLOCKING 0x0 ;  /* 0x0000000000007b1d */ /* 0x000fec0000010000 */
[----:B------:R-:W-:Y:S04]  /*0880*/  @P1 LDS R9, [R8+0x4] ;  /* 0x0000040008091984 */ /* 0x000fe80000000800 */
[----:B------:R-:W0:Y:S04]  /*0890*/  @P1 LDS R10, [R5+0x100] ;  /* 0x00010000050a1984 */ /* 0x000e280000000800 */
[----:B------:R-:W-:Y:S04]  /*08a0*/  @!P1 LDS R12, [R6+0x4] ;  /* 0x00000400060c9984 */ /* 0x000fe80000000800 */
[----:B------:R-:W1:Y:S04]  /*08b0*/  @!P1 LDS R13, [R7+0x100] ;  /* 0x00010000070d9984 */ /* 0x000e680000000800 */
[----:B------:R-:W2:Y:S01]  /*08c0*/  LDS R16, [R4] ;  /* 0x0000000004107984 */ /* 0x000ea20000000800 */
[----:B0-----:R-:W-:Y:S01]  /*08d0*/  @P1 IMAD.IADD R9, R9, 0x1, R10 ;  /* 0x0000000109091824 */ /* 0x001fe200078e020a */
[----:B-1----:R-:W-:-:S04]  /*08e0*/  @!P1 IADD3 R9, PT, PT, R12, R13, RZ ;  /* 0x0000000d0c099210 */ /* 0x002fc80007ffe0ff */
[----:B--2---:R-:W-:Y:S02]  /*08f0*/  ISETP.GE.AND P2, PT, R9, R16, PT ;  /* 0x000000100900720c */ /* 0x004fe40003f46270 */
[----:B------:R-:W-:Y:S11]  /*0900*/  LDS R16, [R4+0x4] ;  /* 0x0000040004107984 */ /* 0x000ff60000000800 */
[----:B------:R-:W-:Y:S04]  /*0910*/  @!P2 STS [R4], R9 ;  /* 0x000000090400a388 */ /* 0x000fe80000000800 */
[----:B------:R-:W-:Y:S04]  /*0920*/  @P1 LDS R10, [R8+0x4] ;  /* 0x00000400080a1984 */ /* 0x000fe80000000800 */
[----:B------:R-:W0:Y:S04]  /*0930*/  @P1 LDS R11, [R5+0x104] ;  /* 0x00010400050b1984 */ /* 0x000e280000000800 */
[----:B------:R-:W-:Y:S04]  /*0940*/  @!P1 LDS R12, [R6+0x4] ;  /* 0x00000400060c9984 */ /* 0x000fe80000000800 */
[----:B------:R-:W1:Y:S01]  /*0950*/  @!P1 LDS R13, [R7+0x104] ;  /* 0x00010400070d9984 */ /* 0x000e620000000800 */
        /* <DEDUP_REMOVED lines=21> */
[----:B------:R2:W-:Y:S01]  /*0ab0*/  @!P1 STS [R4+0x104], R11 ;  /* 0x0001040b04009388 */ /* 0x0005e20000000800 */
[----:B------:R-:W-:Y:S06]  /*0ac0*/  BAR.SYNC.DEFER_BLOCKING 0x0 ;  /* 0x0000000000007b1d */ /* 0x000fec0000010000 */
[----:B------:R-:W-:Y:S05]  /*0ad0*/  BRA.U UP0, `(.L_x_4) ;  /* 0xfffffff900a87547 */ /* 0x000fea000b83ffff */
[----:B------:R-:W0:Y:S01]  /*0ae0*/  LDS.64 R8, [R4] ;  /* 0x0000000004087984 */ /* 0x000e220000000a00 */
[----:B------:R-:W1:Y:S03]  /*0af0*/  LDC R5, c[0x0][0x38c] ;  /* 0x0000e300ff057b82 */ /* 0x000e660000000800 */
[----:B--2---:R-:W2:Y:S05]  /*0b00*/  LDS.64 R10, [R4+0x100] ;  /* 0x00010000040a7984 */ /* 0x004eaa0000000a00 */
[----:B------:R-:W3:Y:S01]  /*0b10*/  LDC.64 R6, c[0x0][0x380] ;  /* 0x0000e000ff067b82 */ /* 0x000ee20000000a00 */
[----:B-1----:R-:W-:-:S04]  /*0b20*/  IMAD R3, R0, R5, R3 ;  /* 0x0000000500037224 */ /* 0x002fc800078e0203 */
[----:B---3--:R-:W-:-:S04]  /*0b30*/  IMAD.WIDE R2, R3, 0x4, R6 ;  /* 0x0000000403027825 */ /* 0x008fc800078e0206 */
[----:B------:R-:W-:Y:S01]  /*0b40*/  IMAD.WIDE R6, R5, 0x4, R2 ;  /* 0x0000000405067825 */ /* 0x000fe200078e0202 */
[----:B0-----:R-:W-:Y:S04]  /*0b50*/  STG.E desc[UR10][R2.64], R8 ;  /* 0x0000000802007986 */ /* 0x001fe8000c10190a */
[----:B------:R-:W-:Y:S04]  /*0b60*/  STG.E desc[UR10][R2.64+0x4], R9 ;  /* 0x0000040902007986 */ /* 0x000fe8000c10190a */
[----:B--2---:R-:W-:Y:S04]  /*0b70*/  STG.E desc[UR10][R6.64], R10 ;  /* 0x0000000a06007986 */ /* 0x004fe8000c10190a */
[----:B------:R-:W-:Y:S01]  /*0b80*/  STG.E desc[UR10][R6.64+0x4], R11 ;  /* 0x0000040b06007986 */ /* 0x000fe2000c10190a */
[----:B------:R-:W-:Y:S05]  /*0b90*/  EXIT ;  /* 0x000000000000794d */ /* 0x000fea0003800000 */
.L_x_5:
        /* <DEDUP_REMOVED lines=14> */
.L_x_9:


//--------------------- .text._Z16phase1_optimizedPiii --------------------------
	.section	.text._Z16phase1_optimizedPiii,"ax",@progbits
	.align	128
        .global         _Z16phase1_optimizedPiii
        .type           _Z16phase1_optimizedPiii,@function
        .size           _Z16phase1_optimizedPiii,(.L_x_10 - _Z16phase1_optimizedPiii)
        .other          _Z16phase1_optimizedPiii,@"STO_CUDA_ENTRY STV_DEFAULT"
_Z16phase1_optimizedPiii:
.text._Z16phase1_optimizedPiii:
[----:B------:R-:W-:Y:S01]  /*0000*/  LDC R1, c[0x0][0x37c] ;  /* 0x0000df00ff017b82 */ /* 0x000fe20000000800 */
[----:B------:R-:W0:Y:S07]  /*0010*/  S2R R7, SR_TID.Y ;  /* 0x0000000000077919 */ /* 0x000e2e0000002200 */
[----:B------:R-:W1:Y:S01]  /*0020*/  LDC.64 R8, c[0x0][0x388] ;  /* 0x0000e200ff087b82 */ /* 0x000e620000000a00 */
[----:B------:R-:W2:Y:S01]  /*0030*/  LDCU.64 UR6, c[0x0][0x358] ;  /* 0x00006b00ff0677ac */ /* 0x000ea20008000a00 */
[----:B------:R-:W3:Y:S06]  /*0040*/  S2R R6, SR_TID.X ;  /* 0x0000000000067919 */ /* 0x000eec0000002100 */
[----:B------:R-:W4:Y:S01]  /*0050*/  LDC.64 R2, c[0x0][0x380] ;  /* 0x0000e000ff027b82 */ /* 0x000f220000000a00 */
[----:B-1----:R-:W-:-:S04]  /*0060*/  IMAD.SHL.U32 R0, R8, 0x40, RZ ;  /* 0x0000004008007824 */ /* 0x002fc800078e00ff */
[----:B0-----:R-:W-:Y:S01]  /*0070*/  IMAD R4, R7, 0x2, R0 ;  /* 0x0000000207047824 */ /* 0x001fe200078e0200 */
[----:B---3--:R-:W-:-:S05]  /*0080*/  LEA R0, R6, R0, 0x1 ;  /* 0x0000000006007211 */ /* 0x008fca00078e08ff */
[----:B------:R-:W-:-:S04]  /*0090*/  IMAD R5, R4, R9, R0 ;  /* 0x0000000904057224 */ /* 0x000fc800078e0200 */
[----:B----4-:R-:W-:-:S05]  /*00a0*/  IMAD.WIDE R2, R5, 0x4, R2 ;  /* 0x0000000405027825 */ /* 0x010fca00078e0202 */
[----:B--2---:R-:W2:Y:S01]  /*00b0*/  LDG.E R8, desc[UR6][R2.64] ;  /* 0x0000000602087981 */ /* 0x004ea2000c1e1900 */
[----:B------:R-:W-:-:S03]  /*00c0*/  IMAD.WIDE R4, R9, 0x4, R2 ;  /* 0x0000000409047825 */ /* 0x000fc600078e0202 */
[----:B------:R-:W2:Y:S04]  /*00d0*/  LDG.E R9, desc[UR6][R2.64+0x4] ;  /* 0x0000040602097981 */ /* 0x000ea8000c1e1900 */
[----:B------:R-:W3:Y:S04]  /*00e0*/  LDG.E R10, desc[UR6][R4.64] ;  /* 0x00000006040a7981 */ /* 0x000ee8000c1e1900 */
[----:B------:R-:W3:Y:S01]  /*00f0*/  LDG.E R11, desc[UR6][R4.64+0x4] ;  /* 0x00000406040b7981 */ /* 0x000ee2000c1e1900 */
[----:B------:R-:W0:Y:S01]  /*0100*/  S2UR UR5, SR_CgaCtaId ;  /* 0x00000000000579c3 */ /* 0x000e220000008800 */
[----:B------:R-:W-:-:S02]  /*0110*/  UMOV UR4, 0x400 ;  /* 0x0000040000047882 */ /* 0x000fc40000000000 */
[----:B0-----:R-:W-:-:S06]  /*0120*/  ULEA UR4, UR5, UR4, 0x18 ;  /* 0x0000000405047291 */ /* 0x001fcc000f8ec0ff */
[----:B------:R-:W-:-:S05]  /*0130*/  LEA R7, R7, UR4, 0x9 ;  /* 0x0000000407077c11 */ /* 0x000fca000f8e48ff */
[C---:B------:R-:W-:Y:S01]  /*0140*/  IMAD R0, R6.reuse, 0x8, R7 ;  /* 0x0000000806007824 */ /* 0x040fe200078e0207 */
[----:B------:R-:W-:Y:S02]  /*0150*/  LEA R6, R6, UR4, 0x3 ;  /* 0x0000000406067c11 */ /* 0x000fe4000f8e18ff */
[----:B------:R-:W-:-:S03]  /*0160*/  IADD3 R7, PT, PT, R7, 0x104, RZ ;  /* 0x0000010407077810 */ /* 0x000fc60007ffe0ff */
[----:B------:R-:W-:Y:S01]  /*0170*/  VIADD R6, R6, 0x104 ;  /* 0x0000010406067836 */ /* 0x000fe20000000000 */
[----:B------:R-:W-:Y:S01]  /*0180*/  UMOV UR4, 0x100 ;  /* 0x0000010000047882 */ /* 0x000fe20000000000 */
[----:B--2---:R0:W-:Y:S04]  /*0190*/  STS.64 [R0], R8 ;  /* 0x0000000800007388 */ /* 0x0041e80000000a00 */
[----:B---3--:R0:W-:Y:S01]  /*01a0*/  STS.64 [R0+0x100], R10 ;  /* 0x0001000a00007388 */ /* 0x0081e20000000a00 */
[----:B------:R-:W-:Y:S06]  /*01b0*/  BAR.SYNC.DEFER_BLOCKING 0x0 ;  /* 0x0000000000007b1d */ /* 0x000fec0000010000 */
.L_x_6:
[----:B01----:R-:W-:Y:S01]  /*01c0*/  LDS R11, [R7+-0x104] ;  /* 0xfffefc00070b7984 */ /* 0x003fe20000000800 */
[----:B------:R-:W-:-:S03]  /*01d0*/  UIADD3 UR4, UPT, UPT, UR4, 0x8, URZ ;  /* 0x0000000804047890 */ /* 0x000fc6000fffe0ff */
[----:B------:R-:W0:Y:S01]  /*01e0*/  LDS R8, [R6+-0x104] ;  /* 0xfffefc0006087984 */ /* 0x000e220000000800 */
[----:B------:R-:W-:-:S03]  /*01f0*/  UISETP.NE.AND UP0, UPT, UR4, 0x200, UPT ;  /* 0x000002000400788c */ /* 0x000fc6000bf05270 */
[----:B------:R-:W1:Y:S04]  /*0200*/  LDS R9, [R0] ;  /* 0x0000000000097984 */ /* 0x000e680000000800 */
[----:B------:R-:W-:Y:S01]  /*0210*/  LDS R12, [R0+0x4] ;  /* 0x00000400000c7984 */ /* 0x000fe20000000800 */
[----:B0-----:R-:W-:-:S05]  /*0220*/  IMAD.IADD R10, R11, 0x1, R8 ;  /* 0x000000010b0a7824 */ /* 0x001fca00078e0208 */
[----:B-1----:R-:W-:Y:S02]  /*0230*/  ISETP.GE.AND P0, PT, R10, R9, PT ;  /* 0x000000090a00720c */ /* 0x002fe40003f06270 */
[----:B------:R-:W-:Y:S11]  /*0240*/  LDS R9, [R0+0x100] ;  /* 0x0001000000097984 */ /* 0x000ff60000000800 */
[----:B------:R-:W-:Y:S04]  /*0250*/  @!P0 STS [R0], R10 ;  /* 0x0000000a00008388 */ /* 0x000fe80000000800 */
[----:B------:R-:W-:Y:S04]  /*0260*/  @!P0 LDS R11, [R7+-0x104] ;  /* 0xfffefc00070b8984 */ /* 0x000fe80000000800 */
[----:B------:R-:W0:Y:S04]  /*0270*/  LDS R8, [R6+-0x100] ;  /* 0xffff000006087984 */ /* 0x000e280000000800 */
[----:B------:R-:W-:Y:S01]  /*0280*/  LDS R10, [R0+0x104] ;  /* 0x00010400000a7984 */ /* 0x000fe20000000800 */
[----:B0-----:R-:W-:-:S05]  /*0290*/  IMAD.IADD R13, R8, 0x1, R11 ;  /* 0x00000001080d7824 */ /* 0x001fca00078e020b */
[----:B------:R-:W-:-:S13]  /*02a0*/  ISETP.GE.AND P0, PT, R13, R12, PT ;  /* 0x0000000c0d00720c */ /* 0x000fda0003f06270 */
[----:B------:R-:W-:Y:S04]  /*02b0*/  @!P0 STS [R0+0x4], R13 ;  /* 0x0000040d00008388 */ /* 0x000fe80000000800 */
[----:B------:R-:W-:Y:S04]  /*02c0*/  LDS R11, [R7+-0x4] ;  /* 0xfffffc00070b7984 */ /* 0x000fe80000000800 */
[----:B------:R-:W0:Y:S02]  /*02d0*/  LDS R8, [R6+-0x104] ;  /* 0xfffefc0006087984 */ /* 0x000e240000000800 */
[----:B0-----:R-:W-:-:S04]  /*02e0*/  IADD3 R12, PT, PT, R11, R8, RZ ;  /* 0x000000080b0c7210 */ /* 0x001fc80007ffe0ff */
[----:B------:R-:W-:-:S13]  /*02f0*/  ISETP.GE.AND P0, PT, R12, R9, PT ;  /* 0x000000090c00720c */ /* 0x000fda0003f06270 */
[----:B------:R-:W-:Y:S04]  /*0300*/  @!P0 STS [R0+0x100], R12 ;  /* 0x0001000c00008388 */ /* 0x000fe80000000800 */
[----:B------:R-:W-:Y:S04]  /*0310*/  @!P0 LDS R11, [R7+-0x4] ;  /* 0xfffffc00070b8984 */ /* 0x000fe80000000800 */
[----:B------:R-:W0:Y:S02]  /*0320*/  LDS R8, [R6+-0x100] ;  /* 0xffff000006087984 */ /* 0x000e240000000800 */
[----:B0-----:R-:W-:-:S05]  /*0330*/  IMAD.IADD R15, R8, 0x1, R11 ;  /* 0x00000001080f7824 */ /* 0x001fca00078e020b */
[----:B------:R-:W-:-:S13]  /*0340*/  ISETP.GE.AND P0, PT, R15, R10, PT ;  /* 0x0000000a0f00720c */ /* 0x000fda0003f06270 */
[----:B------:R-:W-:Y:S01]  /*0350*/  @!P0 STS [R0+0x104], R15 ;  /* 0x0001040f00008388 */ /* 0x000fe20000000800 */
[----:B------:R-:W-:Y:S06]  /*0360*/  BAR.SYNC.DEFER_BLOCKING 0x0 ;  /* 0x0000000000007b1d */ /* 0x000fec0000010000 */
[----:B------:R-:W-:Y:S04]  /*0370*/  LDS R11, [R7+-0x100] ;  /* 0xffff0000070b7984 */ /* 0x000fe80000000800 */
[----:B------:R-:W0:Y:S04]  /*0380*/  LDS R8, [R6+-0x4] ;  /* 0xfffffc0006087984 */ /* 0x000e280000000800 */
[----:B------:R-:W1:Y:S04]  /*0390*/  LDS R9, [R0] ;  /* 0x0000000000097984 */ /* 0x000e680000000800 */
[----:B------:R-:W-:Y:S01]  /*03a0*/  LDS R12, [R0+0x4] ;  /* 0x00000400000c7984 */ /* 0x000fe20000000800 */
[----:B0-----:R-:W-:-:S05]  /*03b0*/  IMAD.IADD R10, R11, 0x1, R8 ;  /* 0x000000010b0a7824 */ /* 0x001fca00078e0208 */
[----:B-1----:R-:W-:Y:S02]  /*03c0*/  ISETP.GE.AND P0, PT, R10, R9, PT ;  /* 0x000000090a00720c */ /* 0x002fe40003f06270 */
[----:B------:R-:W-:Y:S11]  /*03d0*/  LDS R9, [R0+0x100] ;  /* 0x0001000000097984 */ /* 0x000ff60000000800 */
[----:B------:R-:W-:Y:S04]  /*03e0*/  @!P0 STS [R0], R10 ;  /* 0x0000000a00008388 */ /* 0x000fe80000000800 */
[----:B------:R-:W-:Y:S04]  /*03f0*/  @!P0 LDS R11, [R7+-0x100] ;  /* 0xffff0000070b8984 */ /* 0x000fe80000000800 */
[----:B------:R-:W0:Y:S04]  /*0400*/  LDS R8, [R6] ;  /* 0x0000000006087984 */ /* 0x000e280000000800 */
[----:B------:R-:W-:Y:S01]  /*0410*/  LDS R10, [R0+0x104] ;  /* 0x00010400000a7984 */ /* 0x000fe20000000800 */
[----:B0-----:R-:W-:-:S04]  /*0420*/  IADD3 R13, PT, PT, R8, R11, RZ ;  /* 0x0000000b080d7210 */ /* 0x001fc80007ffe0ff */
[----:B------:R-:W-:-:S13]  /*0430*/  ISETP.GE.AND P0, PT, R13, R12, PT ;  /* 0x0000000c0d00720c */ /* 0x000fda0003f06270 */
[----:B------:R-:W-:Y:S04]  /*0440*/  @!P0 STS [R0+0x4], R13 ;  /* 0x0000040d00008388 */ /* 0x000fe80000000800 */
[----:B------:R-:W-:Y:S04]  /*0450*/  LDS R11, [R7] ;  /* 0x00000000070b7984 */ /* 0x000fe80000000800 */
[----:B------:R-:W0:Y:S02]  /*0460*/  LDS R8, [R6+-0x4] ;  /* 0xfffffc0006087984 */ /* 0x000e240000000800 */
[----:B0-----:R-:W-:-:S05]  /*0470*/  IMAD.IADD R12, R11, 0x1, R8 ;  /* 0x000000010b0c7824 */ /* 0x001fca00078e0208 */
[----:B------:R-:W-:-:S13]  /*0480*/  ISETP.GE.AND P0, PT, R12, R9, PT ;  /* 0x000000090c00720c */ /* 0x000fda0003f06270 */
[----:B------:R-:W-:Y:S04]  /*0490*/  @!P0 STS [R0+0x100], R12 ;  /* 0x0001000c00008388 */ /* 0x000fe80000000800 */
[----:B------:R0:W-:Y:S04]  /*04a0*/  @!P0 LDS R11, [R7] ;  /* 0x00000000070b8984 */ /* 0x0001e80000000800 */
[----:B------:R1:W2:Y:S01]  /*04b0*/  LDS R8, [R6] ;  /* 0x0000000006087984 */ /* 0x0002a20000000800 */
[----:B0-----:R-:W-:Y:S01]  /*04c0*/  VIADD R7, R7, 0x8 ;  /* 0x0000000807077836 */ /* 0x001fe20000000000 */
[----:B-1----:R-:W-:-:S02]  /*04d0*/  IADD3 R6, PT, PT, R6, 0x200, RZ ;  /* 0x0000020006067810 */ /* 0x002fc40007ffe0ff */
[----:B--2---:R-:W-:-:S04]  /*04e0*/  IADD3 R11, PT, PT, R8, R11, RZ ;  /* 0x0000000b080b7210 */ /* 0x004fc80007ffe0ff */
[----:B------:R-:W-:-:S13]  /*04f0*/  ISETP.GE.AND P0, PT, R11, R10, PT ;  /* 0x0000000a0b00720c */ /* 0x000fda0003f06270 */
[----:B------:R1:W-:Y:S01]  /*0500*/  @!P0 STS [R0+0x104], R11 ;  /* 0x0001040b00008388 */ /* 0x0003e20000000800 */
[----:B------:R-:W-:Y:S06]  /*0510*/  BAR.SYNC.DEFER_BLOCKING 0x0 ;  /* 0x0000000000007b1d */ /* 0x000fec0000010000 */
[----:B------:R-:W-:Y:S05]  /*0520*/  BRA.U UP0, `(.L_x_6) ;  /* 0xfffffffd00247547 */ /* 0x000fea000b83ffff */
[----:B------:R-:W0:Y:S04]  /*0530*/  LDS.64 R6, [R0] ;  /* 0x0000000000067984 */ /* 0x000e280000000a00 */
[----:B------:R-:W2:Y:S04]  /*0540*/  LDS.64 R8, [R0+0x100] ;  /* 0x0001000000087984 */ /* 0x000ea80000000a00 */
[----:B0-----:R-:W-:Y:S04]  /*0550*/  STG.E desc[UR6][R2.64], R6 ;  /* 0x0000000602007986 */ /* 0x001fe8000c101906 */
[----:B------:R-:W-:Y:S04]  /*0560*/  STG.E desc[UR6][R2.64+0x4], R7 ;  /* 0x0000040702007986 */ /* 0x000fe8000c101906 */
[----:B--2---:R-:W-:Y:S04]  /*0570*/  STG.E desc[UR6][R4.64], R8 ;  /* 0x0000000804007986 */ /* 0x004fe8000c101906 */
[----:B------:R-:W-:Y:S01]  /*0580*/  STG.E desc[UR6][R4.64+0x4], R9 ;  /* 0x0000040904007986 */ /* 0x000fe2000c101906 */
[----:B------:R-:W-:Y:S05]  /*0590*/  EXIT ;  /* 0x000000000000794d */ /* 0x000fea0003800000 */
.L_x_7:
        /* <DEDUP_REMOVED lines=14> */
.L_x_10:


//--------------------- .nv.shared._Z16phase3_optimizedPiiii --------------------------
	.section	.nv.shared._Z16phase3_optimizedPiiii,"aw",@nobits
	.sectionflags	@""
	.align	4
.nv.shared._Z16phase3_optimizedPiiii:
	.zero		33792


//--------------------- .nv.shared.reserved.0     --------------------------
	.section	.nv.shared.reserved.0,"aw",@nobits
	.weak		__nv_reservedSMEM_offset_0_alias
	.size		__nv_reservedSMEM_offset_0_alias, 0, 64
	.other		__nv_reservedSMEM_offset_0_alias,@"STO_CUDA_RESERVED_SHARED STV_DEFAULT"
__nv_reservedSMEM_offset_0_alias:
	.zero		0
	.zero		64


//--------------------- .nv.shared._Z16phase2_optimizedPiii --------------------------
	.section	.nv.shared._Z16phase2_optimizedPiii,"aw",@nobits
	.sectionflags	@""
	.align	4
.nv.shared._Z16phase2_optimizedPiii:
	.zero		33792


//--------------------- .nv.shared._Z16phase1_optimizedPiii --------------------------
	.section	.nv.shared._Z16phase1_optimizedPiii,"aw",@nobits
	.sectionflags	@""
	.align	4
.nv.shared._Z16phase1_optimizedPiii:
	.zero		17408


//--------------------- .nv.constant0._Z16phase3_optimizedPiiii --------------------------
	.section	.nv.constant0._Z16phase3_optimizedPiiii,"a",@progbits
	.sectionflags	@""
	.align	4
.nv.constant0._Z16phase3_optimizedPiiii:
	.zero		916


//--------------------- .nv.constant0._Z16phase2_optimizedPiii --------------------------
	.section	.nv.constant0._Z16phase2_optimizedPiii,"a",@progbits
	.sectionflags	@""
	.align	4
.nv.constant0._Z16phase2_optimizedPiii:
	.zero		912


//--------------------- .nv.constant0._Z16phase1_optimizedPiii --------------------------
	.section	.nv.constant0._Z16phase1_optimizedPiii,"a",@progbits
	.sectionflags	@""
	.align	4
.nv.constant0._Z16phase1_optimizedPiii:
	.zero		912


//--------------------- SYMBOLS --------------------------

	.type		.nv.reservedSmem.offset0,@object
	.size		.nv.reservedSmem.offset0,0x4
	.type		.nv.reservedSmem.cap,@object
	.size		.nv.reservedSmem.cap,0x4
